	.headerflags	@"EF_CUDA_TEXMODE_UNIFIED EF_CUDA_64BIT_ADDRESS EF_CUDA_ACCELERATORS EF_CUDA_SM90 EF_CUDA_VIRTUAL_SM(EF_CUDA_SM90)"
	.elftype	@"ET_EXEC"


//--------------------- .nv.info                  --------------------------
	.section	.nv.info,"",@"SHT_CUDA_INFO"
	.align	4


	//----- nvinfo : EIATTR_REGCOUNT
	.align		4
        /*0000*/ 	.byte	0x04, 0x2f
        /*0002*/ 	.short	(.L_1 - .L_0)
	.align		4
.L_0:
        /*0004*/ 	.word	index@(triton_poi_fused_cat_18)
        /*0008*/ 	.word	0x0000002a


	//----- nvinfo : EIATTR_MIN_STACK_SIZE
	.align		4
.L_1:
        /*000c*/ 	.byte	0x04, 0x12
        /*000e*/ 	.short	(.L_3 - .L_2)
	.align		4
.L_2:
        /*0010*/ 	.word	index@(triton_poi_fused_cat_18)
        /*0014*/ 	.word	0x00000000


	//----- nvinfo : EIATTR_FRAME_SIZE
	.align		4
.L_3:
        /*0018*/ 	.byte	0x04, 0x11
        /*001a*/ 	.short	(.L_5 - .L_4)
	.align		4
.L_4:
        /*001c*/ 	.word	index@(triton_poi_fused_cat_18)
        /*0020*/ 	.word	0x00000000


	//----- nvinfo : EIATTR_MIN_STACK_SIZE
	.align		4
.L_5:
        /*0024*/ 	.byte	0x04, 0x12
        /*0026*/ 	.short	(.L_7 - .L_6)
	.align		4
.L_6:
        /*0028*/ 	.word	index@(triton_poi_fused_cat_18)
        /*002c*/ 	.word	0x00000000
.L_7:


//--------------------- .nv.info.triton_poi_fused_cat_18 --------------------------
	.section	.nv.info.triton_poi_fused_cat_18,"",@"SHT_CUDA_INFO"
	.sectionflags	@""
	.align	4


	//----- nvinfo : EIATTR_CUDA_API_VERSION
	.align		4
        /*0000*/ 	.byte	0x04, 0x37
        /*0002*/ 	.short	(.L_9 - .L_8)
.L_8:
        /*0004*/ 	.word	0x0000007c


	//----- nvinfo : EIATTR_KPARAM_INFO
	.align		4
.L_9:
        /*0008*/ 	.byte	0x04, 0x17
        /*000a*/ 	.short	(.L_11 - .L_10)
.L_10:
        /*000c*/ 	.word	0x00000000
        /*0010*/ 	.short	0x000a
        /*0012*/ 	.short	0x0050
        /*0014*/ 	.byte	0x00, 0xf0, 0x11, 0x00


	//----- nvinfo : EIATTR_KPARAM_INFO
	.align		4
.L_11:
        /*0018*/ 	.byte	0x04, 0x17
        /*001a*/ 	.short	(.L_13 - .L_12)
.L_12:
        /*001c*/ 	.word	0x00000000
        /*0020*/ 	.short	0x0009
        /*0022*/ 	.short	0x0048
        /*0024*/ 	.byte	0x00, 0xf4, 0x21, 0x00


	//----- nvinfo : EIATTR_KPARAM_INFO
	.align		4
.L_13:
        /*0028*/ 	.byte	0x04, 0x17
        /*002a*/ 	.short	(.L_15 - .L_14)
.L_14:
        /*002c*/ 	.word	0x00000000
        /*0030*/ 	.short	0x0008
        /*0032*/ 	.short	0x0040
        /*0034*/ 	.byte	0x00, 0xf4, 0x21, 0x00


	//----- nvinfo : EIATTR_KPARAM_INFO
	.align		4
.L_15:
        /*0038*/ 	.byte	0x04, 0x17
        /*003a*/ 	.short	(.L_17 - .L_16)
.L_16:
        /*003c*/ 	.word	0x00000000
        /*0040*/ 	.short	0x0007
        /*0042*/ 	.short	0x0038
        /*0044*/ 	.byte	0x00, 0xf4, 0x21, 0x00


	//----- nvinfo : EIATTR_KPARAM_INFO
	.align		4
.L_17:
        /*0048*/ 	.byte	0x04, 0x17
        /*004a*/ 	.short	(.L_19 - .L_18)
.L_18:
        /*004c*/ 	.word	0x00000000
        /*0050*/ 	.short	0x0006
        /*0052*/ 	.short	0x0030
        /*0054*/ 	.byte	0x00, 0xf4, 0x21, 0x00


	//----- nvinfo : EIATTR_KPARAM_INFO
	.align		4
.L_19:
        /*0058*/ 	.byte	0x04, 0x17
        /*005a*/ 	.short	(.L_21 - .L_20)
.L_20:
        /*005c*/ 	.word	0x00000000
        /*0060*/ 	.short	0x0005
        /*0062*/ 	.short	0x0028
        /*0064*/ 	.byte	0x00, 0xf4, 0x21, 0x00


	//----- nvinfo : EIATTR_KPARAM_INFO
	.align		4
.L_21:
        /*0068*/ 	.byte	0x04, 0x17
        /*006a*/ 	.short	(.L_23 - .L_22)
.L_22:
        /*006c*/ 	.word	0x00000000
        /*0070*/ 	.short	0x0004
        /*0072*/ 	.short	0x0020
        /*0074*/ 	.byte	0x00, 0xf4, 0x21, 0x00


	//----- nvinfo : EIATTR_KPARAM_INFO
	.align		4
.L_23:
        /*0078*/ 	.byte	0x04, 0x17
        /*007a*/ 	.short	(.L_25 - .L_24)
.L_24:
        /*007c*/ 	.word	0x00000000
        /*0080*/ 	.short	0x0003
        /*0082*/ 	.short	0x0018
        /*0084*/ 	.byte	0x00, 0xf4, 0x21, 0x00


	//----- nvinfo : EIATTR_KPARAM_INFO
	.align		4
.L_25:
        /*0088*/ 	.byte	0x04, 0x17
        /*008a*/ 	.short	(.L_27 - .L_26)
.L_26:
        /*008c*/ 	.word	0x00000000
        /*0090*/ 	.short	0x0002
        /*0092*/ 	.short	0x0010
        /*0094*/ 	.byte	0x00, 0xf4, 0x21, 0x00


	//----- nvinfo : EIATTR_KPARAM_INFO
	.align		4
.L_27:
        /*0098*/ 	.byte	0x04, 0x17
        /*009a*/ 	.short	(.L_29 - .L_28)
.L_28:
        /*009c*/ 	.word	0x00000000
        /*00a0*/ 	.short	0x0001
        /*00a2*/ 	.short	0x0008
        /*00a4*/ 	.byte	0x00, 0xf4, 0x21, 0x00


	//----- nvinfo : EIATTR_KPARAM_INFO
	.align		4
.L_29:
        /*00a8*/ 	.byte	0x04, 0x17
        /*00aa*/ 	.short	(.L_31 - .L_30)
.L_30:
        /*00ac*/ 	.word	0x00000000
        /*00b0*/ 	.short	0x0000
        /*00b2*/ 	.short	0x0000
        /*00b4*/ 	.byte	0x00, 0xf4, 0x21, 0x00


	//----- nvinfo : EIATTR_SPARSE_MMA_MASK
	.align		4
.L_31:
        /*00b8*/ 	.byte	0x03, 0x50
        /*00ba*/ 	.short	0x0000


	//----- nvinfo : EIATTR_MAXREG_COUNT
	.align		4
        /*00bc*/ 	.byte	0x03, 0x1b
        /*00be*/ 	.short	0x00ff


	//----- nvinfo : EIATTR_EXIT_INSTR_OFFSETS
	.align		4
        /*00c0*/ 	.byte	0x04, 0x1c
        /*00c2*/ 	.short	(.L_33 - .L_32)


	//   ....[0]....
.L_32:
        /*00c4*/ 	.word	0x000021a0


	//----- nvinfo : EIATTR_REQNTID
	.align		4
.L_33:
        /*00c8*/ 	.byte	0x04, 0x10
        /*00ca*/ 	.short	(.L_35 - .L_34)
.L_34:
        /*00cc*/ 	.word	0x00000080
        /*00d0*/ 	.word	0x00000001
        /*00d4*/ 	.word	0x00000001


	//----- nvinfo : EIATTR_CBANK_PARAM_SIZE
	.align		4
.L_35:
        /*00d8*/ 	.byte	0x03, 0x19
        /*00da*/ 	.short	0x0054


	//----- nvinfo : EIATTR_PARAM_CBANK
	.align		4
        /*00dc*/ 	.byte	0x04, 0x0a
        /*00de*/ 	.short	(.L_37 - .L_36)
	.align		4
.L_36:
        /*00e0*/ 	.word	index@(.nv.constant0.triton_poi_fused_cat_18)
        /*00e4*/ 	.short	0x0210
        /*00e6*/ 	.short	0x0054


	//----- nvinfo : EIATTR_SW_WAR
	.align		4
.L_37:
        /*00e8*/ 	.byte	0x04, 0x36
        /*00ea*/ 	.short	(.L_39 - .L_38)
.L_38:
        /*00ec*/ 	.word	0x00000008
.L_39:


//--------------------- .nv.callgraph             --------------------------
	.section	.nv.callgraph,"",@"SHT_CUDA_CALLGRAPH"
	.align	4
	.sectionentsize	8
	.align		4
        /*0000*/ 	.word	0x00000000
	.align		4
        /*0004*/ 	.word	0xffffffff
	.align		4
        /*0008*/ 	.word	0x00000000
	.align		4
        /*000c*/ 	.word	0xfffffffe
	.align		4
        /*0010*/ 	.word	0x00000000
	.align		4
        /*0014*/ 	.word	0xfffffffd
	.align		4
        /*0018*/ 	.word	0x00000000
	.align		4
        /*001c*/ 	.word	0xfffffffc


//--------------------- .text.triton_poi_fused_cat_18 --------------------------
	.section	.text.triton_poi_fused_cat_18,"ax",@progbits
	.align	128
        .global         triton_poi_fused_cat_18
        .type           triton_poi_fused_cat_18,@function
        .size           triton_poi_fused_cat_18,(.L_x_1 - triton_poi_fused_cat_18)
        .other          triton_poi_fused_cat_18,@"STO_CUDA_ENTRY STV_DEFAULT"
triton_poi_fused_cat_18:
.text.triton_poi_fused_cat_18:
[----:B------:R-:W-:Y:S01]  /*0000*/  LDC R1, c[0x0][0x28] ;  /* 0x00000a00ff017b82 */ /* 0x000fe20000000800 */
[----:B------:R-:W1:Y:S07]  /*0010*/  S2R R0, SR_TID.X ;  /* 0x0000000000007919 */ /* 0x000e6e0000002100 */
[----:B------:R-:W2:Y:S01]  /*0020*/  LDC.64 R32, c[0x0][0x218] ;  /* 0x00008600ff207b82 */ /* 0x000ea20000000a00 */
[----:B------:R-:W-:Y:S01]  /*0030*/  CS2R R20, SRZ ;  /* 0x0000000000147805 */ /* 0x000fe2000001ff00 */
[----:B------:R-:W-:Y:S01]  /*0040*/  ULDC.64 UR4, c[0x0][0x208] ;  /* 0x0000820000047ab9 */ /* 0x000fe20000000a00 */
[----:B------:R-:W3:Y:S05]  /*0050*/  S2R R7, SR_CTAID.X ;  /* 0x0000000000077919 */ /* 0x000eea0000002500 */
[----:B------:R-:W4:Y:S01]  /*0060*/  LDC.64 R28, c[0x0][0x220] ;  /* 0x00008800ff1c7b82 */ /* 0x000f220000000a00 */
[----:B------:R-:W-:-:S02]  /*0070*/  CS2R R10, SRZ ;  /* 0x00000000000a7805 */ /* 0x000fc4000001ff00 */
[----:B------:R-:W-:Y:S02]  /*0080*/  CS2R R12, SRZ ;  /* 0x00000000000c7805 */ /* 0x000fe4000001ff00 */
[----:B------:R-:W-:Y:S01]  /*0090*/  CS2R R14, SRZ ;  /* 0x00000000000e7805 */ /* 0x000fe2000001ff00 */
[----:B------:R-:W-:Y:S01]  /*00a0*/  ULDC.64 UR6, c[0x0][0x228] ;  /* 0x00008a0000067ab9 */ /* 0x000fe20000000a00 */
[----:B-1----:R-:W-:Y:S01]  /*00b0*/  IMAD.SHL.U32 R0, R0, 0x4, RZ ;  /* 0x0000000400007824 */ /* 0x002fe200078e00ff */
[----:B---3--:R-:W-:-:S04]  /*00c0*/  SHF.R.S32.HI R2, RZ, 0x15, R7 ;  /* 0x00000015ff027819 */ /* 0x008fc80000011407 */
[----:B------:R-:W-:Y:S02]  /*00d0*/  LOP3.LUT R0, R0, 0x1fc, RZ, 0xc0, !PT ;  /* 0x000001fc00007812 */ /* 0x000fe400078ec0ff */
[----:B------:R-:W-:-:S03]  /*00e0*/  SGXT R2, R2, 0x1 ;  /* 0x000000010202781a */ /* 0x000fc60000000200 */
[----:B------:R-:W-:-:S05]  /*00f0*/  IMAD R7, R7, 0x400, R0 ;  /* 0x0000040007077824 */ /* 0x000fca00078e0200 */
[-C--:B------:R-:W-:Y:S02]  /*0100*/  LEA.HI R5, R2, R7.reuse, RZ, 0x8 ;  /* 0x0000000702057211 */ /* 0x080fe400078f40ff */
[----:B------:R-:W-:Y:S02]  /*0110*/  SHF.R.S32.HI R0, RZ, 0x1f, R7 ;  /* 0x0000001fff007819 */ /* 0x000fe40000011407 */
[--C-:B------:R-:W-:Y:S02]  /*0120*/  SHF.R.S32.HI R3, RZ, 0x8, R5.reuse ;  /* 0x00000008ff037819 */ /* 0x100fe40000011405 */
[----:B------:R-:W-:Y:S02]  /*0130*/  SHF.R.S32.HI R6, RZ, 0x1f, R5 ;  /* 0x0000001fff067819 */ /* 0x000fe40000011405 */
[----:B------:R-:W-:Y:S02]  /*0140*/  LEA.HI R4, R0, R7, RZ, 0x4 ;  /* 0x0000000700047211 */ /* 0x000fe400078f20ff */
[----:B------:R-:W-:-:S02]  /*0150*/  LEA.HI R6, R6, R3, RZ, 0xa ;  /* 0x0000000306067211 */ /* 0x000fc400078f50ff */
[----:B------:R-:W-:Y:S02]  /*0160*/  SHF.R.S32.HI R17, RZ, 0x4, R4 ;  /* 0x00000004ff117819 */ /* 0x000fe40000011404 */
[----:B------:R-:W-:Y:S02]  /*0170*/  LOP3.LUT R8, R6, 0xfffffc00, RZ, 0xc0, !PT ;  /* 0xfffffc0006087812 */ /* 0x000fe400078ec0ff */
[----:B------:R-:W-:Y:S02]  /*0180*/  LEA.HI R6, R17, R17, RZ, 0x4 ;  /* 0x0000001111067211 */ /* 0x000fe400078f20ff */
[----:B------:R-:W-:Y:S01]  /*0190*/  LOP3.LUT R18, R4, 0xfffffff0, RZ, 0xc0, !PT ;  /* 0xfffffff004127812 */ /* 0x000fe200078ec0ff */
[----:B------:R-:W-:Y:S01]  /*01a0*/  IMAD.IADD R3, R3, 0x1, -R8 ;  /* 0x0000000103037824 */ /* 0x000fe200078e0a08 */
[----:B------:R-:W-:-:S03]  /*01b0*/  LOP3.LUT R6, R6, 0xfffffff0, RZ, 0xc0, !PT ;  /* 0xfffffff006067812 */ /* 0x000fc600078ec0ff */
[----:B------:R-:W-:Y:S01]  /*01c0*/  IMAD.IADD R18, R7, 0x1, -R18 ;  /* 0x0000000107127824 */ /* 0x000fe200078e0a12 */
[----:B------:R-:W-:Y:S01]  /*01d0*/  ISETP.GE.AND P1, PT, R3, 0x200, PT ;  /* 0x000002000300780c */ /* 0x000fe20003f26270 */
[----:B------:R-:W-:-:S04]  /*01e0*/  IMAD.IADD R17, R17, 0x1, -R6 ;  /* 0x0000000111117824 */ /* 0x000fc800078e0a06 */
[----:B--2---:R-:W-:Y:S01]  /*01f0*/  IMAD.WIDE R22, R17, 0x8, R32 ;  /* 0x0000000811167825 */ /* 0x004fe200078e0220 */
[----:B------:R-:W-:-:S03]  /*0200*/  CS2R R8, SRZ ;  /* 0x0000000000087805 */ /* 0x000fc6000001ff00 */
[----:B----4-:R-:W-:-:S04]  /*0210*/  IMAD.WIDE R24, R18, 0x8, R28 ;  /* 0x0000000812187825 */ /* 0x010fc800078e021c */
[----:B------:R1:W2:Y:S01]  /*0220*/  @!P1 LDG.E.EL.64 R20, desc[UR4][R22.64] ;  /* 0x0000000416149981 */ /* 0x0002a2000c2e1b00 */
[----:B------:R-:W-:-:S03]  /*0230*/  VIADD R31, R7, 0x2 ;  /* 0x00000002071f7836 */ /* 0x000fc60000000000 */
[----:B------:R-:W3:Y:S02]  /*0240*/  @!P1 LDG.E.EL.128 R8, desc[UR4][R24.64] ;  /* 0x0000000418089981 */ /* 0x000ee4000c2e1d00 */
[----:B------:R-:W-:-:S04]  /*0250*/  LEA.HI R4, R2, R31, RZ, 0x4 ;  /* 0x0000001f02047211 */ /* 0x000fc800078f20ff */
[----:B------:R-:W-:-:S05]  /*0260*/  LOP3.LUT R4, R4, 0xfffffff0, RZ, 0xc0, !PT ;  /* 0xfffffff004047812 */ /* 0x000fca00078ec0ff */
[----:B------:R-:W-:-:S04]  /*0270*/  IMAD.IADD R31, R31, 0x1, -R4 ;  /* 0x000000011f1f7824 */ /* 0x000fc800078e0a04 */
[----:B------:R-:W-:-:S05]  /*0280*/  IMAD.WIDE R28, R31, 0x8, R28 ;  /* 0x000000081f1c7825 */ /* 0x000fca00078e021c */
[----:B------:R-:W4:Y:S01]  /*0290*/  @!P1 LDG.E.EL.128 R12, desc[UR4][R28.64] ;  /* 0x000000041c0c9981 */ /* 0x000f22000c2e1d00 */
[----:B-1----:R-:W-:-:S05]  /*02a0*/  VIADD R23, R7, 0x200 ;  /* 0x0000020007177836 */ /* 0x002fca0000000000 */
[CC--:B------:R-:W-:Y:S02]  /*02b0*/  LEA.HI R4, R2.reuse, R23.reuse, RZ, 0x8 ;  /* 0x0000001702047211 */ /* 0x0c0fe400078f40ff */
[----:B------:R-:W-:Y:S02]  /*02c0*/  LEA.HI R2, R2, R23, RZ, 0x4 ;  /* 0x0000001702027211 */ /* 0x000fe400078f20ff */
[--C-:B------:R-:W-:Y:S02]  /*02d0*/  SHF.R.S32.HI R6, RZ, 0x8, R4.reuse ;  /* 0x00000008ff067819 */ /* 0x100fe40000011404 */
[----:B------:R-:W-:Y:S02]  /*02e0*/  SHF.R.S32.HI R19, RZ, 0x1f, R4 ;  /* 0x0000001fff137819 */ /* 0x000fe40000011404 */
[----:B------:R-:W-:Y:S02]  /*02f0*/  SHF.R.S32.HI R2, RZ, 0x4, R2 ;  /* 0x00000004ff027819 */ /* 0x000fe40000011402 */
[----:B------:R-:W-:-:S02]  /*0300*/  LEA.HI R19, R19, R6, RZ, 0xa ;  /* 0x0000000613137211 */ /* 0x000fc400078f50ff */
[----:B------:R-:W-:Y:S02]  /*0310*/  LEA.HI R4, R2, R2, RZ, 0x4 ;  /* 0x0000000202047211 */ /* 0x000fe400078f20ff */
[----:B------:R-:W-:Y:S02]  /*0320*/  LOP3.LUT R19, R19, 0xfffffc00, RZ, 0xc0, !PT ;  /* 0xfffffc0013137812 */ /* 0x000fe400078ec0ff */
[----:B------:R-:W-:-:S03]  /*0330*/  LOP3.LUT R35, R4, 0xfffffff0, RZ, 0xc0, !PT ;  /* 0xfffffff004237812 */ /* 0x000fc600078ec0ff */
[----:B------:R-:W-:Y:S02]  /*0340*/  IMAD.IADD R6, R6, 0x1, -R19 ;  /* 0x0000000106067824 */ /* 0x000fe400078e0a13 */
[----:B------:R-:W-:-:S04]  /*0350*/  IMAD.IADD R2, R2, 0x1, -R35 ;  /* 0x0000000102027824 */ /* 0x000fc800078e0a23 */
[----:B------:R-:W-:Y:S01]  /*0360*/  IMAD.WIDE R32, R2, 0x8, R32 ;  /* 0x0000000802207825 */ /* 0x000fe200078e0220 */
[----:B--2---:R-:W-:Y:S02]  /*0370*/  SEL R27, R20, RZ, !P1 ;  /* 0x000000ff141b7207 */ /* 0x004fe40004800000 */
[----:B------:R-:W-:Y:S02]  /*0380*/  SEL R21, R21, RZ, !P1 ;  /* 0x000000ff15157207 */ /* 0x000fe40004800000 */
[----:B------:R-:W-:Y:S02]  /*0390*/  IADD3 R4, P2, R27, 0x18, RZ ;  /* 0x000000181b047810 */ /* 0x000fe40007f5e0ff */
[----:B------:R-:W-:Y:S02]  /*03a0*/  ISETP.GE.AND P0, PT, R21, RZ, PT ;  /* 0x000000ff1500720c */ /* 0x000fe40003f06270 */
[----:B---3--:R-:W-:Y:S01]  /*03b0*/  SEL R19, R8, RZ, !P1 ;  /* 0x000000ff08137207 */ /* 0x008fe20004800000 */
[----:B------:R-:W-:Y:S01]  /*03c0*/  IMAD.X R30, RZ, RZ, R21, P2 ;  /* 0x000000ffff1e7224 */ /* 0x000fe200010e0615 */
[----:B------:R-:W-:-:S02]  /*03d0*/  SEL R8, R9, RZ, !P1 ;  /* 0x000000ff09087207 */ /* 0x000fc40004800000 */
[----:B------:R-:W-:Y:S02]  /*03e0*/  SEL R27, R4, R27, !P0 ;  /* 0x0000001b041b7207 */ /* 0x000fe40004000000 */
[----:B------:R-:W-:Y:S02]  /*03f0*/  IADD3 R4, P2, R19, 0x18, RZ ;  /* 0x0000001813047810 */ /* 0x000fe40007f5e0ff */
[----:B------:R-:W-:Y:S02]  /*0400*/  SEL R30, R30, R21, !P0 ;  /* 0x000000151e1e7207 */ /* 0x000fe40004000000 */
[----:B------:R-:W-:Y:S01]  /*0410*/  ISETP.GE.AND P0, PT, R8, RZ, PT ;  /* 0x000000ff0800720c */ /* 0x000fe20003f06270 */
[----:B------:R-:W-:Y:S01]  /*0420*/  IMAD.X R9, RZ, RZ, R8, P2 ;  /* 0x000000ffff097224 */ /* 0x000fe200010e0608 */
[----:B------:R-:W-:Y:S01]  /*0430*/  SEL R21, R10, RZ, !P1 ;  /* 0x000000ff0a157207 */ /* 0x000fe20004800000 */
[----:B------:R-:W-:Y:S01]  /*0440*/  IMAD R30, R30, 0x60, RZ ;  /* 0x000000601e1e7824 */ /* 0x000fe200078e02ff */
[----:B------:R-:W-:-:S02]  /*0450*/  SEL R4, R4, R19, !P0 ;  /* 0x0000001304047207 */ /* 0x000fc40004000000 */
[----:B------:R-:W-:Y:S02]  /*0460*/  SEL R9, R9, R8, !P0 ;  /* 0x0000000809097207 */ /* 0x000fe40004000000 */
[C---:B------:R-:W-:Y:S02]  /*0470*/  LEA R8, P4, R4.reuse, UR6, 0x2 ;  /* 0x0000000604087c11 */ /* 0x040fe4000f8810ff */
[----:B------:R-:W-:Y:S02]  /*0480*/  SEL R16, R11, RZ, !P1 ;  /* 0x000000ff0b107207 */ /* 0x000fe40004800000 */
[----:B------:R-:W-:Y:S02]  /*0490*/  IADD3 R10, P3, R21, 0x18, RZ ;  /* 0x00000018150a7810 */ /* 0x000fe40007f7e0ff */
[----:B------:R-:W-:Y:S02]  /*04a0*/  LEA.HI.X R9, R4, UR7, R9, 0x2, P4 ;  /* 0x0000000704097c11 */ /* 0x000fe4000a0f1409 */
[----:B------:R-:W-:Y:S01]  /*04b0*/  ISETP.GE.AND P2, PT, R16, RZ, PT ;  /* 0x000000ff1000720c */ /* 0x000fe20003f46270 */
[----:B------:R-:W-:Y:S01]  /*04c0*/  IMAD.X R11, RZ, RZ, R16, P3 ;  /* 0x000000ffff0b7224 */ /* 0x000fe200018e0610 */
[----:B----4-:R-:W-:Y:S01]  /*04d0*/  SEL R22, R12, RZ, !P1 ;  /* 0x000000ff0c167207 */ /* 0x010fe20004800000 */
[----:B------:R-:W-:Y:S01]  /*04e0*/  IMAD.WIDE.U32 R8, R27, 0x60, R8 ;  /* 0x000000601b087825 */ /* 0x000fe200078e0008 */
[----:B------:R-:W-:-:S02]  /*04f0*/  SEL R10, R10, R21, !P2 ;  /* 0x000000150a0a7207 */ /* 0x000fc40005000000 */
[----:B------:R-:W-:Y:S02]  /*0500*/  CS2R R20, SRZ ;  /* 0x0000000000147805 */ /* 0x000fe4000001ff00 */
[----:B------:R-:W-:Y:S01]  /*0510*/  SEL R4, R13, RZ, !P1 ;  /* 0x000000ff0d047207 */ /* 0x000fe20004800000 */
[----:B------:R-:W-:Y:S01]  /*0520*/  IMAD.IADD R13, R9, 0x1, R30 ;  /* 0x00000001090d7824 */ /* 0x000fe200078e021e */
[----:B------:R-:W-:Y:S02]  /*0530*/  ISETP.GE.AND P0, PT, R6, 0x200, PT ;  /* 0x000002000600780c */ /* 0x000fe40003f06270 */
[----:B------:R-:W-:Y:S02]  /*0540*/  SEL R11, R11, R16, !P2 ;  /* 0x000000100b0b7207 */ /* 0x000fe40005000000 */
[----:B------:R-:W-:Y:S02]  /*0550*/  LEA R38, P2, R10, UR6, 0x2 ;  /* 0x000000060a267c11 */ /* 0x000fe4000f8410ff */
[----:B------:R-:W-:-:S02]  /*0560*/  ISETP.GE.AND P3, PT, R4, RZ, PT ;  /* 0x000000ff0400720c */ /* 0x000fc40003f66270 */
[----:B------:R-:W-:Y:S01]  /*0570*/  IADD3 R9, P4, R22, 0x18, RZ ;  /* 0x0000001816097810 */ /* 0x000fe20007f9e0ff */
[----:B------:R-:W-:Y:S01]  /*0580*/  IMAD.MOV.U32 R12, RZ, RZ, R8 ;  /* 0x000000ffff0c7224 */ /* 0x000fe200078e0008 */
[----:B------:R-:W-:Y:S02]  /*0590*/  SEL R16, R15, RZ, !P1 ;  /* 0x000000ff0f107207 */ /* 0x000fe40004800000 */
[----:B------:R-:W-:Y:S02]  /*05a0*/  LEA.HI.X R39, R10, UR7, R11, 0x2, P2 ;  /* 0x000000070a277c11 */ /* 0x000fe400090f140b */
[----:B------:R-:W-:Y:S02]  /*05b0*/  CS2R R10, SRZ ;  /* 0x00000000000a7805 */ /* 0x000fe4000001ff00 */
[----:B------:R-:W-:Y:S02]  /*05c0*/  SEL R15, R9, R22, !P3 ;  /* 0x00000016090f7207 */ /* 0x000fe40005800000 */
[----:B------:R-:W-:Y:S01]  /*05d0*/  CS2R R8, SRZ ;  /* 0x0000000000087805 */ /* 0x000fe2000001ff00 */
[----:B------:R-:W-:Y:S01]  /*05e0*/  IMAD.X R19, RZ, RZ, R4, P4 ;  /* 0x000000ffff137224 */ /* 0x000fe200020e0604 */
[----:B------:R1:W2:Y:S01]  /*05f0*/  @!P0 LDG.E.EL.64 R20, desc[UR4][R32.64] ;  /* 0x0000000420148981 */ /* 0x0002a2000c2e1b00 */
[----:B------:R-:W-:-:S02]  /*0600*/  SEL R14, R14, RZ, !P1 ;  /* 0x000000ff0e0e7207 */ /* 0x000fc40004800000 */
[----:B------:R-:W-:Y:S01]  /*0610*/  ISETP.GE.AND P2, PT, R16, RZ, PT ;  /* 0x000000ff1000720c */ /* 0x000fe20003f46270 */
[----:B------:R3:W4:Y:S01]  /*0620*/  @!P0 LDG.E.EL.128 R8, desc[UR4][R24.64] ;  /* 0x0000000418088981 */ /* 0x000722000c2e1d00 */
[----:B------:R-:W-:Y:S01]  /*0630*/  SEL R22, R19, R4, !P3 ;  /* 0x0000000413167207 */ /* 0x000fe20005800000 */
[----:B------:R-:W-:Y:S01]  /*0640*/  IMAD R4, R3, 0x240, RZ ;  /* 0x0000024003047824 */ /* 0x000fe200078e02ff */
[----:B------:R-:W-:Y:S01]  /*0650*/  IADD3 RZ, P4, R14, 0x18, RZ ;  /* 0x000000180eff7810 */ /* 0x000fe20007f9e0ff */
[----:B-1----:R-:W-:Y:S01]  /*0660*/  VIADD R33, R14, 0x18 ;  /* 0x000000180e217836 */ /* 0x002fe20000000000 */
[----:B---3--:R-:W-:Y:S01]  /*0670*/  LEA.HI R24, R0, R7, RZ, 0x12 ;  /* 0x0000000700187211 */ /* 0x008fe200078f90ff */
[----:B------:R-:W-:Y:S01]  /*0680*/  IMAD.WIDE R12, R4, 0x4, R12 ;  /* 0x00000004040c7825 */ /* 0x000fe200078e020c */
[----:B------:R-:W-:Y:S02]  /*0690*/  LEA R36, P3, R15, UR6, 0x2 ;  /* 0x000000060f247c11 */ /* 0x000fe4000f8610ff */
[----:B------:R-:W-:Y:S01]  /*06a0*/  SHF.R.S32.HI R32, RZ, 0x12, R24 ;  /* 0x00000012ff207819 */ /* 0x000fe20000011418 */
[----:B------:R-:W-:Y:S01]  /*06b0*/  IMAD.X R19, RZ, RZ, R16, P4 ;  /* 0x000000ffff137224 */ /* 0x000fe200020e0610 */
[----:B------:R-:W-:-:S03]  /*06c0*/  SEL R14, R33, R14, !P2 ;  /* 0x0000000e210e7207 */ /* 0x000fc60005000000 */
[----:B------:R-:W-:Y:S01]  /*06d0*/  IMAD R0, R32, 0x48000, RZ ;  /* 0x0004800020007824 */ /* 0x000fe200078e02ff */
[----:B------:R-:W-:Y:S01]  /*06e0*/  LEA.HI.X R37, R15, UR7, R22, 0x2, P3 ;  /* 0x000000070f257c11 */ /* 0x000fe200098f1416 */
[----:B------:R-:W-:Y:S01]  /*06f0*/  IMAD.MOV.U32 R22, RZ, RZ, RZ ;  /* 0x000000ffff167224 */ /* 0x000fe200078e00ff */
[----:B------:R-:W-:Y:S01]  /*0700*/  SEL R19, R19, R16, !P2 ;  /* 0x0000001013137207 */ /* 0x000fe20005000000 */
[----:B------:R-:W-:Y:S01]  /*0710*/  IMAD.WIDE R12, R0, 0x4, R12 ;  /* 0x00000004000c7825 */ /* 0x000fe200078e020c */
[----:B------:R-:W-:-:S04]  /*0720*/  LEA R34, P2, R14, UR6, 0x2 ;  /* 0x000000060e227c11 */ /* 0x000fc8000f8410ff */
[----:B------:R-:W-:Y:S01]  /*0730*/  LEA.HI.X R35, R14, UR7, R19, 0x2, P2 ;  /* 0x000000070e237c11 */ /* 0x000fe200090f1413 */
[----:B------:R1:W3:Y:S01]  /*0740*/  @!P1 LDG.E.EL R22, desc[UR4][R12.64] ;  /* 0x000000040c169981 */ /* 0x0002e2000c2e1900 */
[----:B------:R-:W-:Y:S02]  /*0750*/  CS2R R14, SRZ ;  /* 0x00000000000e7805 */ /* 0x000fe4000001ff00 */
[----:B-1----:R-:W-:-:S06]  /*0760*/  CS2R R12, SRZ ;  /* 0x00000000000c7805 */ /* 0x002fcc000001ff00 */
[----:B------:R1:W5:Y:S01]  /*0770*/  @!P0 LDG.E.EL.128 R12, desc[UR4][R28.64] ;  /* 0x000000041c0c8981 */ /* 0x000362000c2e1d00 */
[----:B------:R-:W-:-:S04]  /*0780*/  IMAD.WIDE.U32 R38, R27, 0x60, R38 ;  /* 0x000000601b267825 */ /* 0x000fc800078e0026 */
[----:B------:R-:W-:-:S04]  /*0790*/  IMAD.WIDE.U32 R36, R27, 0x60, R36 ;  /* 0x000000601b247825 */ /* 0x000fc800078e0024 */
[----:B------:R-:W-:-:S04]  /*07a0*/  IMAD.WIDE.U32 R34, R27, 0x60, R34 ;  /* 0x000000601b227825 */ /* 0x000fc800078e0022 */
[C---:B------:R-:W-:Y:S02]  /*07b0*/  IMAD.IADD R39, R30.reuse, 0x1, R39 ;  /* 0x000000011e277824 */ /* 0x040fe400078e0227 */
[C---:B------:R-:W-:Y:S02]  /*07c0*/  IMAD.IADD R37, R30.reuse, 0x1, R37 ;  /* 0x000000011e257824 */ /* 0x040fe400078e0225 */
[----:B------:R-:W-:Y:S02]  /*07d0*/  IMAD.IADD R35, R30, 0x1, R35 ;  /* 0x000000011e237824 */ /* 0x000fe400078e0223 */
[----:B------:R-:W-:-:S04]  /*07e0*/  IMAD.WIDE R38, R4, 0x4, R38 ;  /* 0x0000000404267825 */ /* 0x000fc800078e0226 */
[----:B------:R-:W-:-:S04]  /*07f0*/  IMAD.WIDE R36, R4, 0x4, R36 ;  /* 0x0000000404247825 */ /* 0x000fc800078e0224 */
[----:B------:R-:W-:-:S04]  /*0800*/  IMAD.WIDE R34, R4, 0x4, R34 ;  /* 0x0000000404227825 */ /* 0x000fc800078e0222 */
[----:B------:R-:W-:-:S04]  /*0810*/  IMAD.WIDE R38, R0, 0x4, R38 ;  /* 0x0000000400267825 */ /* 0x000fc800078e0226 */
[----:B------:R-:W-:-:S04]  /*0820*/  IMAD.WIDE R36, R0, 0x4, R36 ;  /* 0x0000000400247825 */ /* 0x000fc800078e0224 */
[----:B------:R-:W-:Y:S01]  /*0830*/  IMAD.WIDE R34, R0, 0x4, R34 ;  /* 0x0000000400227825 */ /* 0x000fe200078e0222 */
[----:B--2---:R-:W-:Y:S02]  /*0840*/  SEL R19, R20, RZ, !P0 ;  /* 0x000000ff14137207 */ /* 0x004fe40004000000 */
[----:B------:R-:W-:Y:S02]  /*0850*/  SEL R20, R21, RZ, !P0 ;  /* 0x000000ff15147207 */ /* 0x000fe40004000000 */
[----:B----4-:R-:W-:Y:S02]  /*0860*/  SEL R21, R8, RZ, !P0 ;  /* 0x000000ff08157207 */ /* 0x010fe40004000000 */
[----:B------:R-:W-:Y:S02]  /*0870*/  SEL R26, R9, RZ, !P0 ;  /* 0x000000ff091a7207 */ /* 0x000fe40004000000 */
[----:B------:R-:W-:Y:S02]  /*0880*/  IADD3 R8, P5, R21, 0x18, RZ ;  /* 0x0000001815087810 */ /* 0x000fe40007fbe0ff */
[----:B------:R-:W-:-:S02]  /*0890*/  ISETP.GE.AND P4, PT, R26, RZ, PT ;  /* 0x000000ff1a00720c */ /* 0x000fc40003f86270 */
[----:B-1----:R-:W-:Y:S01]  /*08a0*/  IADD3 R28, P3, R19, 0x18, RZ ;  /* 0x00000018131c7810 */ /* 0x002fe20007f7e0ff */
[----:B------:R-:W-:Y:S01]  /*08b0*/  IMAD.X R9, RZ, RZ, R26, P5 ;  /* 0x000000ffff097224 */ /* 0x000fe200028e061a */
[----:B------:R-:W-:Y:S02]  /*08c0*/  ISETP.GE.AND P2, PT, R20, RZ, PT ;  /* 0x000000ff1400720c */ /* 0x000fe40003f46270 */
[----:B------:R-:W-:Y:S02]  /*08d0*/  SEL R0, R10, RZ, !P0 ;  /* 0x000000ff0a007207 */ /* 0x000fe40004000000 */
[----:B------:R-:W-:Y:S02]  /*08e0*/  SEL R8, R8, R21, !P4 ;  /* 0x0000001508087207 */ /* 0x000fe40006000000 */
[----:B------:R-:W-:Y:S01]  /*08f0*/  SEL R4, R11, RZ, !P0 ;  /* 0x000000ff0b047207 */ /* 0x000fe20004000000 */
[----:B------:R-:W-:Y:S01]  /*0900*/  IMAD.X R11, RZ, RZ, R20, P3 ;  /* 0x000000ffff0b7224 */ /* 0x000fe200018e0614 */
[----:B------:R-:W-:-:S02]  /*0910*/  SEL R28, R28, R19, !P2 ;  /* 0x000000131c1c7207 */ /* 0x000fc40005000000 */
[----:B------:R-:W-:Y:S02]  /*0920*/  SEL R9, R9, R26, !P4 ;  /* 0x0000001a09097207 */ /* 0x000fe40006000000 */
[----:B------:R-:W-:Y:S02]  /*0930*/  LEA R10, P5, R8, UR6, 0x2 ;  /* 0x00000006080a7c11 */ /* 0x000fe4000f8a10ff */
[----:B------:R-:W-:Y:S02]  /*0940*/  IADD3 R19, P3, R0, 0x18, RZ ;  /* 0x0000001800137810 */ /* 0x000fe40007f7e0ff */
[----:B------:R-:W-:Y:S02]  /*0950*/  ISETP.GE.AND P4, PT, R4, RZ, PT ;  /* 0x000000ff0400720c */ /* 0x000fe40003f86270 */
[----:B------:R-:W-:Y:S02]  /*0960*/  SEL R29, R11, R20, !P2 ;  /* 0x000000140b1d7207 */ /* 0x000fe40005000000 */
[----:B------:R-:W-:Y:S01]  /*0970*/  LEA.HI.X R11, R8, UR7, R9, 0x2, P5 ;  /* 0x00000007080b7c11 */ /* 0x000fe2000a8f1409 */
[----:B------:R-:W-:Y:S01]  /*0980*/  IMAD.X R9, RZ, RZ, R4, P3 ;  /* 0x000000ffff097224 */ /* 0x000fe200018e0604 */
[----:B------:R-:W-:-:S04]  /*0990*/  SEL R0, R19, R0, !P4 ;  /* 0x0000000013007207 */ /* 0x000fc80006000000 */
[----:B------:R-:W-:Y:S02]  /*09a0*/  SEL R9, R9, R4, !P4 ;  /* 0x0000000409097207 */ /* 0x000fe40006000000 */
[----:B------:R-:W-:-:S04]  /*09b0*/  LEA R8, P2, R0, UR6, 0x2 ;  /* 0x0000000600087c11 */ /* 0x000fc8000f8410ff */
[----:B------:R-:W-:Y:S02]  /*09c0*/  LEA.HI.X R9, R0, UR7, R9, 0x2, P2 ;  /* 0x0000000700097c11 */ /* 0x000fe400090f1409 */
[----:B-----5:R-:W-:Y:S02]  /*09d0*/  SEL R33, R12, RZ, !P0 ;  /* 0x000000ff0c217207 */ /* 0x020fe40004000000 */
[----:B------:R-:W-:Y:S02]  /*09e0*/  SEL R25, R13, RZ, !P0 ;  /* 0x000000ff0d197207 */ /* 0x000fe40004000000 */
[----:B------:R-:W-:Y:S02]  /*09f0*/  SEL R14, R14, RZ, !P0 ;  /* 0x000000ff0e0e7207 */ /* 0x000fe40004000000 */
[----:B------:R-:W-:Y:S02]  /*0a00*/  IADD3 R0, P4, R33, 0x18, RZ ;  /* 0x0000001821007810 */ /* 0x000fe40007f9e0ff */
[----:B------:R-:W-:Y:S01]  /*0a10*/  SEL R15, R15, RZ, !P0 ;  /* 0x000000ff0f0f7207 */ /* 0x000fe20004000000 */
[----:B------:R-:W-:Y:S01]  /*0a20*/  IMAD.MOV.U32 R19, RZ, RZ, RZ ;  /* 0x000000ffff137224 */ /* 0x000fe200078e00ff */
[----:B------:R-:W-:Y:S01]  /*0a30*/  ISETP.GE.AND P3, PT, R25, RZ, PT ;  /* 0x000000ff1900720c */ /* 0x000fe20003f66270 */
[----:B------:R-:W-:Y:S01]  /*0a40*/  IMAD.X R4, RZ, RZ, R25, P4 ;  /* 0x000000ffff047224 */ /* 0x000fe200020e0619 */
[----:B------:R-:W-:-:S02]  /*0a50*/  IADD3 R13, P5, R14, 0x18, RZ ;  /* 0x000000180e0d7810 */ /* 0x000fc40007fbe0ff */
[----:B------:R-:W-:Y:S01]  /*0a60*/  SHF.R.S32.HI R12, RZ, 0x1f, R23 ;  /* 0x0000001fff0c7819 */ /* 0x000fe20000011417 */
[----:B------:R-:W-:Y:S01]  /*0a70*/  IMAD R29, R29, 0x60, RZ ;  /* 0x000000601d1d7824 */ /* 0x000fe200078e02ff */
[----:B------:R-:W-:Y:S01]  /*0a80*/  ISETP.GE.AND P2, PT, R15, RZ, PT ;  /* 0x000000ff0f00720c */ /* 0x000fe20003f46270 */
[----:B------:R-:W-:Y:S01]  /*0a90*/  IMAD.WIDE.U32 R10, R28, 0x60, R10 ;  /* 0x000000601c0a7825 */ /* 0x000fe200078e000a */
[----:B------:R-:W-:Y:S01]  /*0aa0*/  SEL R0, R0, R33, !P3 ;  /* 0x0000002100007207 */ /* 0x000fe20005800000 */
[----:B------:R1:W2:Y:S01]  /*0ab0*/  @!P1 LDG.E.EL R19, desc[UR4][R34.64] ;  /* 0x0000000422139981 */ /* 0x0002a2000c2e1900 */
[----:B------:R-:W-:Y:S01]  /*0ac0*/  LEA.HI R12, R12, R23, RZ, 0x12 ;  /* 0x000000170c0c7211 */ /* 0x000fe200078f90ff */
[----:B------:R-:W-:Y:S01]  /*0ad0*/  IMAD.X R26, RZ, RZ, R15, P5 ;  /* 0x000000ffff1a7224 */ /* 0x000fe200028e060f */
[----:B------:R-:W-:Y:S01]  /*0ae0*/  SEL R25, R4, R25, !P3 ;  /* 0x0000001904197207 */ /* 0x000fe20005800000 */
[----:B------:R-:W-:Y:S01]  /*0af0*/  IMAD.IADD R11, R11, 0x1, R29 ;  /* 0x000000010b0b7824 */ /* 0x000fe200078e021d */
[----:B------:R-:W-:Y:S01]  /*0b00*/  SEL R13, R13, R14, !P2 ;  /* 0x0000000e0d0d7207 */ /* 0x000fe20005000000 */
[----:B------:R-:W-:Y:S01]  /*0b10*/  IMAD R4, R6, 0x240, RZ ;  /* 0x0000024006047824 */ /* 0x000fe200078e02ff */
[----:B------:R-:W-:-:S02]  /*0b20*/  SHF.R.S32.HI R20, RZ, 0x12, R12 ;  /* 0x00000012ff147819 */ /* 0x000fc4000001140c */
[----:B-1----:R-:W-:Y:S01]  /*0b30*/  LEA R34, P3, R0, UR6, 0x2 ;  /* 0x0000000600227c11 */ /* 0x002fe2000f8610ff */
[----:B------:R-:W-:Y:S01]  /*0b40*/  IMAD.WIDE R10, R4, 0x4, R10 ;  /* 0x00000004040a7825 */ /* 0x000fe200078e020a */
[----:B------:R-:W-:Y:S02]  /*0b50*/  SEL R26, R26, R15, !P2 ;  /* 0x0000000f1a1a7207 */ /* 0x000fe40005000000 */
[C---:B------:R-:W-:Y:S02]  /*0b60*/  LEA R14, P2, R13.reuse, UR6, 0x2 ;  /* 0x000000060d0e7c11 */ /* 0x040fe4000f8410ff */
[----:B------:R-:W-:Y:S01]  /*0b70*/  LEA.HI.X R35, R0, UR7, R25, 0x2, P3 ;  /* 0x0000000700237c11 */ /* 0x000fe200098f1419 */
[----:B------:R-:W-:Y:S01]  /*0b80*/  IMAD R0, R20, 0x48000, RZ ;  /* 0x0004800014007824 */ /* 0x000fe200078e02ff */
[----:B------:R-:W-:Y:S01]  /*0b90*/  LEA.HI.X R15, R13, UR7, R26, 0x2, P2 ;  /* 0x000000070d0f7c11 */ /* 0x000fe200090f141a */
[----:B------:R-:W-:Y:S02]  /*0ba0*/  IMAD.MOV.U32 R26, RZ, RZ, RZ ;  /* 0x000000ffff1a7224 */ /* 0x000fe400078e00ff */
[----:B------:R-:W-:-:S05]  /*0bb0*/  IMAD.WIDE R10, R0, 0x4, R10 ;  /* 0x00000004000a7825 */ /* 0x000fca00078e020a */
[----:B------:R1:W4:Y:S01]  /*0bc0*/  @!P0 LDG.E.EL R26, desc[UR4][R10.64] ;  /* 0x000000040a1a8981 */ /* 0x000322000c2e1900 */
[----:B------:R-:W-:-:S04]  /*0bd0*/  IMAD.WIDE.U32 R8, R28, 0x60, R8 ;  /* 0x000000601c087825 */ /* 0x000fc800078e0008 */
[----:B------:R-:W-:-:S04]  /*0be0*/  IMAD.WIDE.U32 R34, R28, 0x60, R34 ;  /* 0x000000601c227825 */ /* 0x000fc800078e0022 */
[----:B-1----:R-:W-:Y:S02]  /*0bf0*/  IMAD.WIDE.U32 R10, R28, 0x60, R14 ;  /* 0x000000601c0a7825 */ /* 0x002fe400078e000e */
[----:B------:R-:W1:Y:S02]  /*0c00*/  LDC.64 R14, c[0x0][0x230] ;  /* 0x00008c00ff0e7b82 */ /* 0x000e640000000a00 */
        /* <DEDUP_REMOVED lines=8> */
[----:B------:R-:W-:-:S04]  /*0c90*/  IMAD.WIDE R10, R0, 0x4, R10 ;  /* 0x00000004000a7825 */ /* 0x000fc800078e020a */
[----:B------:R-:W-:Y:S02]  /*0ca0*/  IMAD.MOV.U32 R25, RZ, RZ, RZ ;  /* 0x000000ffff197224 */ /* 0x000fe400078e00ff */
[----:B------:R-:W-:Y:S02]  /*0cb0*/  IMAD.MOV.U32 R0, RZ, RZ, RZ ;  /* 0x000000ffff007224 */ /* 0x000fe400078e00ff */
[----:B------:R-:W-:Y:S02]  /*0cc0*/  IMAD.MOV.U32 R4, RZ, RZ, RZ ;  /* 0x000000ffff047224 */ /* 0x000fe400078e00ff */
[----:B------:R5:W2:Y:S04]  /*0cd0*/  @!P0 LDG.E.EL R25, desc[UR4][R8.64] ;  /* 0x0000000408198981 */ /* 0x000aa8000c2e1900 */
[----:B------:R1:W2:Y:S04]  /*0ce0*/  @!P0 LDG.E.EL R0, desc[UR4][R10.64] ;  /* 0x000000040a008981 */ /* 0x0002a8000c2e1900 */
[----:B------:R3:W2:Y:S01]  /*0cf0*/  @!P0 LDG.E.EL R4, desc[UR4][R34.64] ;  /* 0x0000000422048981 */ /* 0x0006a2000c2e1900 */
[----:B-----5:R-:W-:-:S02]  /*0d00*/  CS2R R8, SRZ ;  /* 0x0000000000087805 */ /* 0x020fc4000001ff00 */
[----:B01----:R-:W-:Y:S01]  /*0d10*/  CS2R R10, SRZ ;  /* 0x00000000000a7805 */ /* 0x003fe2000001ff00 */
[----:B---3--:R-:W-:-:S05]  /*0d20*/  IMAD.WIDE R34, R18, 0x8, R14 ;  /* 0x0000000812227825 */ /* 0x008fca00078e020e */
[----:B------:R-:W3:Y:S01]  /*0d30*/  @!P1 LDG.E.EL.128 R8, desc[UR4][R34.64] ;  /* 0x0000000422089981 */ /* 0x000ee2000c2e1d00 */
[----:B------:R-:W-:Y:S01]  /*0d40*/  IMAD.MOV.U32 R21, RZ, RZ, RZ ;  /* 0x000000ffff157224 */ /* 0x000fe200078e00ff */
[----:B------:R-:W-:-:S05]  /*0d50*/  LOP3.LUT R24, R24, 0xfffc0000, RZ, 0xc0, !PT ;  /* 0xfffc000018187812 */ /* 0x000fca00078ec0ff */
[----:B------:R0:W5:Y:S01]  /*0d60*/  @!P1 LDG.E.EL R21, desc[UR4][R36.64] ;  /* 0x0000000424159981 */ /* 0x000162000c2e1900 */
[----:B------:R-:W-:-:S04]  /*0d70*/  IMAD.WIDE R14, R31, 0x8, R14 ;  /* 0x000000081f0e7825 */ /* 0x000fc800078e020e */
[----:B------:R-:W-:Y:S01]  /*0d80*/  IMAD.MOV.U32 R31, RZ, RZ, RZ ;  /* 0x000000ffff1f7224 */ /* 0x000fe200078e00ff */
[----:B---3--:R-:W-:Y:S02]  /*0d90*/  SEL R8, R8, RZ, !P1 ;  /* 0x000000ff08087207 */ /* 0x008fe40004800000 */
[----:B------:R-:W-:Y:S02]  /*0da0*/  SEL R13, R9, RZ, !P1 ;  /* 0x000000ff090d7207 */ /* 0x000fe40004800000 */
[----:B------:R-:W-:Y:S02]  /*0db0*/  IADD3 R9, P3, R8, 0x18, RZ ;  /* 0x0000001808097810 */ /* 0x000fe40007f7e0ff */
[----:B------:R-:W-:-:S03]  /*0dc0*/  ISETP.GE.AND P2, PT, R13, RZ, PT ;  /* 0x000000ff0d00720c */ /* 0x000fc60003f46270 */
[----:B0-----:R-:W-:Y:S01]  /*0dd0*/  IMAD.X R36, RZ, RZ, R13, P3 ;  /* 0x000000ffff247224 */ /* 0x001fe200018e060d */
[----:B------:R-:W-:-:S04]  /*0de0*/  SEL R9, R9, R8, !P2 ;  /* 0x0000000809097207 */ /* 0x000fc80005000000 */
[----:B------:R-:W-:Y:S01]  /*0df0*/  SEL R36, R36, R13, !P2 ;  /* 0x0000000d24247207 */ /* 0x000fe20005000000 */
[----:B------:R-:W-:Y:S01]  /*0e00*/  IMAD.IADD R13, R7, 0x1, -R24 ;  /* 0x00000001070d7824 */ /* 0x000fe200078e0a18 */
[----:B------:R-:W-:-:S03]  /*0e10*/  LEA R8, P2, R9, UR6, 0x2 ;  /* 0x0000000609087c11 */ /* 0x000fc6000f8410ff */
[----:B------:R-:W-:Y:S01]  /*0e20*/  IMAD R24, R32, 0x20000, R13 ;  /* 0x0002000020187824 */ /* 0x000fe200078e020d */
[----:B------:R-:W-:Y:S02]  /*0e30*/  LEA.HI.X R9, R9, UR7, R36, 0x2, P2 ;  /* 0x0000000709097c11 */ /* 0x000fe400090f1424 */
[----:B------:R-:W-:Y:S01]  /*0e40*/  SHF.R.S32.HI R32, RZ, 0x1f, R7 ;  /* 0x0000001fff207819 */ /* 0x000fe20000011407 */
[----:B------:R-:W-:-:S03]  /*0e50*/  IMAD.WIDE.U32 R8, R27, 0x60, R8 ;  /* 0x000000601b087825 */ /* 0x000fc600078e0008 */
[----:B------:R-:W-:Y:S02]  /*0e60*/  LEA.HI R32, R32, R7, RZ, 0x12 ;  /* 0x0000000720207211 */ /* 0x000fe400078f90ff */
[----:B------:R-:W-:Y:S01]  /*0e70*/  SEL R36, R11, RZ, !P1 ;  /* 0x000000ff0b247207 */ /* 0x000fe20004800000 */
[----:B------:R-:W-:Y:S01]  /*0e80*/  IMAD.IADD R9, R30, 0x1, R9 ;  /* 0x000000011e097824 */ /* 0x000fe200078e0209 */
[----:B------:R-:W-:Y:S01]  /*0e90*/  SHF.R.S32.HI R32, RZ, 0x12, R32 ;  /* 0x00000012ff207819 */ /* 0x000fe20000011420 */
[----:B------:R-:W-:Y:S01]  /*0ea0*/  IMAD R13, R3, 0x240, RZ ;  /* 0x00000240030d7824 */ /* 0x000fe200078e02ff */
[----:B------:R-:W-:Y:S02]  /*0eb0*/  SEL R11, R10, RZ, !P1 ;  /* 0x000000ff0a0b7207 */ /* 0x000fe40004800000 */
[----:B------:R-:W-:Y:S01]  /*0ec0*/  ISETP.GE.AND P2, PT, R36, RZ, PT ;  /* 0x000000ff2400720c */ /* 0x000fe20003f46270 */
[----:B------:R-:W-:Y:S01]  /*0ed0*/  IMAD.WIDE R8, R13, 0x4, R8 ;  /* 0x000000040d087825 */ /* 0x000fe200078e0208 */
[----:B------:R-:W-:-:S03]  /*0ee0*/  IADD3 R10, P3, R11, 0x18, RZ ;  /* 0x000000180b0a7810 */ /* 0x000fc60007f7e0ff */
[----:B------:R-:W-:Y:S01]  /*0ef0*/  IMAD R33, R32, 0x48000, RZ ;  /* 0x0004800020217824 */ /* 0x000fe200078e02ff */
[----:B------:R-:W-:Y:S01]  /*0f00*/  SEL R10, R10, R11, !P2 ;  /* 0x0000000b0a0a7207 */ /* 0x000fe20005000000 */
[----:B------:R-:W-:Y:S02]  /*0f10*/  IMAD.MOV.U32 R32, RZ, RZ, RZ ;  /* 0x000000ffff207224 */ /* 0x000fe400078e00ff */
[----:B------:R-:W-:-:S04]  /*0f20*/  IMAD.WIDE R8, R33, 0x4, R8 ;  /* 0x0000000421087825 */ /* 0x000fc800078e0208 */
[----:B------:R-:W-:Y:S01]  /*0f30*/  IMAD.X R11, RZ, RZ, R36, P3 ;  /* 0x000000ffff0b7224 */ /* 0x000fe200018e0624 */
[----:B------:R0:W3:Y:S04]  /*0f40*/  @!P1 LDG.E.EL R32, desc[UR4][R8.64] ;  /* 0x0000000408209981 */ /* 0x0000e8000c2e1900 */
[----:B------:R-:W-:Y:S02]  /*0f50*/  SEL R11, R11, R36, !P2 ;  /* 0x000000240b0b7207 */ /* 0x000fe40005000000 */
[----:B0-----:R-:W-:-:S04]  /*0f60*/  LEA R8, P2, R10, UR6, 0x2 ;  /* 0x000000060a087c11 */ /* 0x001fc8000f8410ff */
[----:B------:R-:W-:-:S03]  /*0f70*/  LEA.HI.X R9, R10, UR7, R11, 0x2, P2 ;  /* 0x000000070a097c11 */ /* 0x000fc600090f140b */
[----:B------:R-:W-:-:S04]  /*0f80*/  IMAD.WIDE.U32 R8, R27, 0x60, R8 ;  /* 0x000000601b087825 */ /* 0x000fc800078e0008 */
[----:B------:R-:W-:Y:S02]  /*0f90*/  IMAD.IADD R9, R30, 0x1, R9 ;  /* 0x000000011e097824 */ /* 0x000fe400078e0209 */
[----:B------:R-:W-:-:S04]  /*0fa0*/  IMAD.WIDE R8, R13, 0x4, R8 ;  /* 0x000000040d087825 */ /* 0x000fc800078e0208 */
[----:B------:R-:W-:Y:S01]  /*0fb0*/  IMAD.WIDE R8, R33, 0x4, R8 ;  /* 0x0000000421087825 */ /* 0x000fe200078e0208 */
[----:B------:R-:W-:-:S04]  /*0fc0*/  CS2R R10, SRZ ;  /* 0x00000000000a7805 */ /* 0x000fc8000001ff00 */
[----:B------:R0:W2:Y:S02]  /*0fd0*/  @!P1 LDG.E.EL R31, desc[UR4][R8.64] ;  /* 0x00000004081f9981 */ /* 0x0000a4000c2e1900 */
[----:B0-----:R-:W-:-:S06]  /*0fe0*/  CS2R R8, SRZ ;  /* 0x0000000000087805 */ /* 0x001fcc000001ff00 */
[----:B------:R-:W2:Y:S01]  /*0ff0*/  @!P1 LDG.E.EL.128 R8, desc[UR4][R14.64] ;  /* 0x000000040e089981 */ /* 0x000ea2000c2e1d00 */
[----:B------:R-:W-:-:S06]  /*1000*/  IMAD.MOV.U32 R16, RZ, RZ, RZ ;  /* 0x000000ffff107224 */ /* 0x000fcc00078e00ff */
[----:B------:R0:W3:Y:S01]  /*1010*/  @!P1 LDG.E.EL R16, desc[UR4][R38.64] ;  /* 0x0000000426109981 */ /* 0x0000e2000c2e1900 */
[----:B--2---:R-:W-:Y:S02]  /*1020*/  SEL R36, R8, RZ, !P1 ;  /* 0x000000ff08247207 */ /* 0x004fe40004800000 */
[----:B------:R-:W-:Y:S02]  /*1030*/  SEL R37, R9, RZ, !P1 ;  /* 0x000000ff09257207 */ /* 0x000fe40004800000 */
[----:B0-----:R-:W-:Y:S02]  /*1040*/  IADD3 R39, P3, R36, 0x18, RZ ;  /* 0x0000001824277810 */ /* 0x001fe40007f7e0ff */
[----:B------:R-:W-:-:S04]  /*1050*/  ISETP.GE.AND P2, PT, R37, RZ, PT ;  /* 0x000000ff2500720c */ /* 0x000fc80003f46270 */
[----:B------:R-:W-:Y:S01]  /*1060*/  SEL R9, R39, R36, !P2 ;  /* 0x0000002427097207 */ /* 0x000fe20005000000 */
[----:B------:R-:W-:Y:S01]  /*1070*/  IMAD.X R36, RZ, RZ, R37, P3 ;  /* 0x000000ffff247224 */ /* 0x000fe200018e0625 */
[----:B------:R-:W-:Y:S02]  /*1080*/  SEL R10, R10, RZ, !P1 ;  /* 0x000000ff0a0a7207 */ /* 0x000fe40004800000 */
[----:B------:R-:W-:Y:S02]  /*1090*/  SEL R11, R11, RZ, !P1 ;  /* 0x000000ff0b0b7207 */ /* 0x000fe40004800000 */
[----:B------:R-:W-:Y:S02]  /*10a0*/  SEL R36, R36, R37, !P2 ;  /* 0x0000002524247207 */ /* 0x000fe40005000000 */
[----:B------:R-:W-:Y:S02]  /*10b0*/  IADD3 R37, P3, R10, 0x18, RZ ;  /* 0x000000180a257810 */ /* 0x000fe40007f7e0ff */
[----:B------:R-:W-:-:S03]  /*10c0*/  ISETP.GE.AND P2, PT, R11, RZ, PT ;  /* 0x000000ff0b00720c */ /* 0x000fc60003f46270 */
[----:B------:R-:W-:Y:S01]  /*10d0*/  IMAD.X R8, RZ, RZ, R11, P3 ;  /* 0x000000ffff087224 */ /* 0x000fe200018e060b */
[----:B------:R-:W-:-:S04]  /*10e0*/  SEL R10, R37, R10, !P2 ;  /* 0x0000000a250a7207 */ /* 0x000fc80005000000 */
[----:B------:R-:W-:Y:S02]  /*10f0*/  SEL R11, R8, R11, !P2 ;  /* 0x0000000b080b7207 */ /* 0x000fe40005000000 */
[----:B------:R-:W-:-:S04]  /*1100*/  LEA R8, P2, R9, UR6, 0x2 ;  /* 0x0000000609087c11 */ /* 0x000fc8000f8410ff */
[----:B------:R-:W-:Y:S02]  /*1110*/  LEA.HI.X R9, R9, UR7, R36, 0x2, P2 ;  /* 0x0000000709097c11 */ /* 0x000fe400090f1424 */
[----:B------:R-:W-:-:S04]  /*1120*/  LEA R36, P2, R10, UR6, 0x2 ;  /* 0x000000060a247c11 */ /* 0x000fc8000f8410ff */
[----:B------:R-:W-:Y:S01]  /*1130*/  LEA.HI.X R37, R10, UR7, R11, 0x2, P2 ;  /* 0x000000070a257c11 */ /* 0x000fe200090f140b */
[----:B------:R-:W-:-:S04]  /*1140*/  IMAD.WIDE.U32 R8, R27, 0x60, R8 ;  /* 0x000000601b087825 */ /* 0x000fc800078e0008 */
[----:B------:R-:W-:-:S04]  /*1150*/  IMAD.WIDE.U32 R36, R27, 0x60, R36 ;  /* 0x000000601b247825 */ /* 0x000fc800078e0024 */
[C---:B------:R-:W-:Y:S02]  /*1160*/  IMAD.IADD R9, R30.reuse, 0x1, R9 ;  /* 0x000000011e097824 */ /* 0x040fe400078e0209 */
[----:B------:R-:W-:Y:S02]  /*1170*/  IMAD.IADD R37, R30, 0x1, R37 ;  /* 0x000000011e257824 */ /* 0x000fe400078e0225 */
[----:B------:R-:W-:-:S04]  /*1180*/  IMAD.WIDE R8, R13, 0x4, R8 ;  /* 0x000000040d087825 */ /* 0x000fc800078e0208 */
[----:B------:R-:W-:-:S04]  /*1190*/  IMAD.WIDE R10, R13, 0x4, R36 ;  /* 0x000000040d0a7825 */ /* 0x000fc800078e0224 */
[----:B------:R-:W-:-:S04]  /*11a0*/  IMAD.WIDE R8, R33, 0x4, R8 ;  /* 0x0000000421087825 */ /* 0x000fc800078e0208 */
[----:B------:R-:W-:-:S04]  /*11b0*/  IMAD.WIDE R10, R33, 0x4, R10 ;  /* 0x00000004210a7825 */ /* 0x000fc800078e020a */
[----:B------:R-:W-:Y:S02]  /*11c0*/  IMAD.MOV.U32 R33, RZ, RZ, RZ ;  /* 0x000000ffff217224 */ /* 0x000fe400078e00ff */
[----:B------:R-:W-:-:S04]  /*11d0*/  IMAD.MOV.U32 R30, RZ, RZ, RZ ;  /* 0x000000ffff1e7224 */ /* 0x000fc800078e00ff */
[----:B------:R0:W2:Y:S04]  /*11e0*/  @!P1 LDG.E.EL R33, desc[UR4][R8.64] ;  /* 0x0000000408219981 */ /* 0x0000a8000c2e1900 */
[----:B------:R1:W2:Y:S01]  /*11f0*/  @!P1 LDG.E.EL R30, desc[UR4][R10.64] ;  /* 0x000000040a1e9981 */ /* 0x0002a2000c2e1900 */
[----:B0-----:R-:W-:Y:S02]  /*1200*/  CS2R R8, SRZ ;  /* 0x0000000000087805 */ /* 0x001fe4000001ff00 */
[----:B-1----:R-:W-:-:S06]  /*1210*/  CS2R R10, SRZ ;  /* 0x00000000000a7805 */ /* 0x002fcc000001ff00 */
[----:B------:R0:W2:Y:S01]  /*1220*/  @!P0 LDG.E.EL.128 R8, desc[UR4][R34.64] ;  /* 0x0000000422088981 */ /* 0x0000a2000c2e1d00 */
[----:B------:R-:W-:Y:S01]  /*1230*/  LOP3.LUT R12, R12, 0xfffc0000, RZ, 0xc0, !PT ;  /* 0xfffc00000c0c7812 */ /* 0x000fe200078ec0ff */
[----:B------:R-:W-:Y:S01]  /*1240*/  IMAD R37, R6, 0x240, RZ ;  /* 0x0000024006257824 */ /* 0x000fe200078e02ff */
[----:B0-----:R-:W-:Y:S02]  /*1250*/  CS2R R34, SRZ ;  /* 0x0000000000227805 */ /* 0x001fe4000001ff00 */
[----:B--2---:R-:W-:Y:S02]  /*1260*/  SEL R27, R9, RZ, !P0 ;  /* 0x000000ff091b7207 */ /* 0x004fe40004000000 */
[----:B------:R-:W-:Y:S02]  /*1270*/  SEL R36, R8, RZ, !P0 ;  /* 0x000000ff08247207 */ /* 0x000fe40004000000 */
[----:B------:R-:W-:Y:S02]  /*1280*/  ISETP.GE.AND P2, PT, R27, RZ, PT ;  /* 0x000000ff1b00720c */ /* 0x000fe40003f46270 */
[----:B------:R-:W-:-:S04]  /*1290*/  IADD3 R13, P3, R36, 0x18, RZ ;  /* 0x00000018240d7810 */ /* 0x000fc80007f7e0ff */
[----:B------:R-:W-:Y:S01]  /*12a0*/  SEL R13, R13, R36, !P2 ;  /* 0x000000240d0d7207 */ /* 0x000fe20005000000 */
[----:B------:R-:W-:-:S05]  /*12b0*/  IMAD.X R36, RZ, RZ, R27, P3 ;  /* 0x000000ffff247224 */ /* 0x000fca00018e061b */
[----:B------:R-:W-:Y:S01]  /*12c0*/  SEL R36, R36, R27, !P2 ;  /* 0x0000001b24247207 */ /* 0x000fe20005000000 */
[----:B------:R-:W-:Y:S01]  /*12d0*/  IMAD.IADD R27, R23, 0x1, -R12 ;  /* 0x00000001171b7824 */ /* 0x000fe200078e0a0c */
[----:B------:R-:W-:Y:S01]  /*12e0*/  SHF.R.S32.HI R23, RZ, 0x1f, R23 ;  /* 0x0000001fff177819 */ /* 0x000fe20000011417 */
[----:B------:R-:W-:Y:S01]  /*12f0*/  VIADD R12, R7, 0x200 ;  /* 0x00000200070c7836 */ /* 0x000fe20000000000 */
[----:B------:R-:W-:-:S04]  /*1300*/  LEA R8, P2, R13, UR6, 0x2 ;  /* 0x000000060d087c11 */ /* 0x000fc8000f8410ff */
[----:B------:R-:W-:Y:S02]  /*1310*/  LEA.HI R12, R23, R12, RZ, 0x12 ;  /* 0x0000000c170c7211 */ /* 0x000fe400078f90ff */
[----:B------:R-:W-:Y:S02]  /*1320*/  LEA.HI.X R9, R13, UR7, R36, 0x2, P2 ;  /* 0x000000070d097c11 */ /* 0x000fe400090f1424 */
[----:B------:R-:W-:Y:S01]  /*1330*/  SHF.R.S32.HI R12, RZ, 0x12, R12 ;  /* 0x00000012ff0c7819 */ /* 0x000fe2000001140c */
[----:B------:R-:W-:-:S04]  /*1340*/  IMAD.WIDE.U32 R8, R28, 0x60, R8 ;  /* 0x000000601c087825 */ /* 0x000fc800078e0008 */
[----:B------:R-:W-:Y:S01]  /*1350*/  IMAD R36, R12, 0x48000, RZ ;  /* 0x000480000c247824 */ /* 0x000fe200078e02ff */
[----:B------:R-:W-:Y:S01]  /*1360*/  SEL R12, R10, RZ, !P0 ;  /* 0x000000ff0a0c7207 */ /* 0x000fe20004000000 */
[----:B------:R-:W-:Y:S01]  /*1370*/  IMAD.IADD R9, R29, 0x1, R9 ;  /* 0x000000011d097824 */ /* 0x000fe200078e0209 */
[----:B------:R-:W-:Y:S02]  /*1380*/  SEL R10, R11, RZ, !P0 ;  /* 0x000000ff0b0a7207 */ /* 0x000fe40004000000 */
[----:B------:R-:W-:Y:S01]  /*1390*/  IADD3 RZ, P3, R12, 0x18, RZ ;  /* 0x000000180cff7810 */ /* 0x000fe20007f7e0ff */
[----:B------:R-:W-:Y:S01]  /*13a0*/  IMAD.WIDE R8, R37, 0x4, R8 ;  /* 0x0000000425087825 */ /* 0x000fe200078e0208 */
[----:B------:R-:W-:-:S03]  /*13b0*/  ISETP.GE.AND P2, PT, R10, RZ, PT ;  /* 0x000000ff0a00720c */ /* 0x000fc60003f46270 */
[----:B------:R-:W-:Y:S02]  /*13c0*/  VIADD R11, R12, 0x18 ;  /* 0x000000180c0b7836 */ /* 0x000fe40000000000 */
[----:B------:R-:W-:-:S03]  /*13d0*/  IMAD.WIDE R8, R36, 0x4, R8 ;  /* 0x0000000424087825 */ /* 0x000fc600078e0208 */
[----:B------:R-:W-:Y:S01]  /*13e0*/  SEL R12, R11, R12, !P2 ;  /* 0x0000000c0b0c7207 */ /* 0x000fe20005000000 */
[----:B------:R-:W-:Y:S01]  /*13f0*/  IMAD.X R11, RZ, RZ, R10, P3 ;  /* 0x000000ffff0b7224 */ /* 0x000fe200018e060a */
[----:B------:R0:W2:Y:S04]  /*1400*/  @!P0 LDG.E.EL R35, desc[UR4][R8.64] ;  /* 0x0000000408238981 */ /* 0x0000a8000c2e1900 */
        /* <DEDUP_REMOVED lines=10> */
[----:B------:R0:W2:Y:S02]  /*14b0*/  @!P0 LDG.E.EL.128 R8, desc[UR4][R14.64] ;  /* 0x000000040e088981 */ /* 0x0000a4000c2e1d00 */
[----:B0-----:R-:W-:Y:S02]  /*14c0*/  CS2R R14, SRZ ;  /* 0x00000000000e7805 */ /* 0x001fe4000001ff00 */
[----:B--2---:R-:W-:Y:S02]  /*14d0*/  SEL R12, R8, RZ, !P0 ;  /* 0x000000ff080c7207 */ /* 0x004fe40004000000 */
[----:B------:R-:W-:Y:S02]  /*14e0*/  SEL R38, R9, RZ, !P0 ;  /* 0x000000ff09267207 */ /* 0x000fe40004000000 */
[----:B------:R-:W-:Y:S01]  /*14f0*/  IADD3 RZ, P3, R12, 0x18, RZ ;  /* 0x000000180cff7810 */ /* 0x000fe20007f7e0ff */
[----:B------:R-:W-:Y:S01]  /*1500*/  VIADD R13, R12, 0x18 ;  /* 0x000000180c0d7836 */ /* 0x000fe20000000000 */
[----:B------:R-:W-:-:S04]  /*1510*/  ISETP.GE.AND P2, PT, R38, RZ, PT ;  /* 0x000000ff2600720c */ /* 0x000fc80003f46270 */
[----:B------:R-:W-:Y:S01]  /*1520*/  SEL R12, R13, R12, !P2 ;  /* 0x0000000c0d0c7207 */ /* 0x000fe20005000000 */
[----:B------:R-:W-:-:S05]  /*1530*/  IMAD.X R13, RZ, RZ, R38, P3 ;  /* 0x000000ffff0d7224 */ /* 0x000fca00018e0626 */
[----:B------:R-:W-:Y:S02]  /*1540*/  SEL R9, R13, R38, !P2 ;  /* 0x000000260d097207 */ /* 0x000fe40005000000 */
[----:B------:R-:W0:Y:S01]  /*1550*/  LDC.64 R38, c[0x0][0x238] ;  /* 0x00008e00ff267b82 */ /* 0x000e220000000a00 */
[----:B------:R-:W-:Y:S02]  /*1560*/  LEA R8, P2, R12, UR6, 0x2 ;  /* 0x000000060c087c11 */ /* 0x000fe4000f8410ff */
[----:B------:R-:W-:Y:S02]  /*1570*/  SEL R10, R10, RZ, !P0 ;  /* 0x000000ff0a0a7207 */ /* 0x000fe40004000000 */
[----:B------:R-:W-:Y:S02]  /*1580*/  LEA.HI.X R9, R12, UR7, R9, 0x2, P2 ;  /* 0x000000070c097c11 */ /* 0x000fe400090f1409 */
[----:B------:R-:W-:Y:S02]  /*1590*/  SEL R12, R11, RZ, !P0 ;  /* 0x000000ff0b0c7207 */ /* 0x000fe40004000000 */
[----:B------:R-:W-:Y:S01]  /*15a0*/  IADD3 RZ, P3, R10, 0x18, RZ ;  /* 0x000000180aff7810 */ /* 0x000fe20007f7e0ff */
[----:B------:R-:W-:Y:S01]  /*15b0*/  VIADD R13, R10, 0x18 ;  /* 0x000000180a0d7836 */ /* 0x000fe20000000000 */
[----:B------:R-:W-:-:S03]  /*15c0*/  ISETP.GE.AND P2, PT, R12, RZ, PT ;  /* 0x000000ff0c00720c */ /* 0x000fc60003f46270 */
[----:B------:R-:W-:Y:S01]  /*15d0*/  IMAD.X R11, RZ, RZ, R12, P3 ;  /* 0x000000ffff0b7224 */ /* 0x000fe200018e060c */
[----:B------:R-:W-:-:S04]  /*15e0*/  SEL R10, R13, R10, !P2 ;  /* 0x0000000a0d0a7207 */ /* 0x000fc80005000000 */
[----:B------:R-:W-:Y:S02]  /*15f0*/  SEL R11, R11, R12, !P2 ;  /* 0x0000000c0b0b7207 */ /* 0x000fe40005000000 */
[----:B------:R-:W-:Y:S01]  /*1600*/  CS2R R12, SRZ ;  /* 0x00000000000c7805 */ /* 0x000fe2000001ff00 */
[----:B0-----:R-:W-:-:S05]  /*1610*/  IMAD.WIDE R38, R18, 0x4, R38 ;  /* 0x0000000412267825 */ /* 0x001fca00078e0226 */
[----:B------:R-:W2:Y:S01]  /*1620*/  @!P1 LDG.E.EL.128 R12, desc[UR4][R38.64] ;  /* 0x00000004260c9981 */ /* 0x000ea2000c2e1d00 */
[----:B------:R-:W-:-:S04]  /*1630*/  IMAD.WIDE.U32 R8, R28, 0x60, R8 ;  /* 0x000000601c087825 */ /* 0x000fc800078e0008 */
[----:B------:R-:W-:Y:S02]  /*1640*/  IMAD.IADD R9, R29, 0x1, R9 ;  /* 0x000000011d097824 */ /* 0x000fe400078e0209 */
[----:B------:R-:W-:-:S04]  /*1650*/  IMAD.WIDE R8, R37, 0x4, R8 ;  /* 0x0000000425087825 */ /* 0x000fc800078e0208 */
[----:B------:R-:W-:Y:S02]  /*1660*/  IMAD.MOV.U32 R23, RZ, RZ, RZ ;  /* 0x000000ffff177224 */ /* 0x000fe400078e00ff */
[----:B------:R-:W-:-:S05]  /*1670*/  IMAD.WIDE R8, R36, 0x4, R8 ;  /* 0x0000000424087825 */ /* 0x000fca00078e0208 */
[----:B------:R0:W4:Y:S02]  /*1680*/  @!P0 LDG.E.EL R23, desc[UR4][R8.64] ;  /* 0x0000000408178981 */ /* 0x000124000c2e1900 */
[----:B0-----:R-:W-:-:S04]  /*1690*/  LEA R8, P2, R10, UR6, 0x2 ;  /* 0x000000060a087c11 */ /* 0x001fc8000f8410ff */
[----:B------:R-:W-:-:S03]  /*16a0*/  LEA.HI.X R9, R10, UR7, R11, 0x2, P2 ;  /* 0x000000070a097c11 */ /* 0x000fc600090f140b */
[----:B------:R-:W-:-:S04]  /*16b0*/  IMAD.WIDE.U32 R8, R28, 0x60, R8 ;  /* 0x000000601c087825 */ /* 0x000fc800078e0008 */
[----:B------:R-:W-:Y:S02]  /*16c0*/  IMAD.IADD R9, R29, 0x1, R9 ;  /* 0x000000011d097824 */ /* 0x000fe400078e0209 */
[----:B------:R-:W-:Y:S01]  /*16d0*/  IMAD.WIDE R8, R37, 0x4, R8 ;  /* 0x0000000425087825 */ /* 0x000fe200078e0208 */
[----:B------:R-:W-:-:S03]  /*16e0*/  SEL R22, R22, RZ, !P1 ;  /* 0x000000ff16167207 */ /* 0x000fc60004800000 */
[----:B------:R-:W-:Y:S01]  /*16f0*/  IMAD.WIDE R36, R36, 0x4, R8 ;  /* 0x0000000424247825 */ /* 0x000fe200078e0208 */
[----:B---3--:R-:W-:-:S05]  /*1700*/  SEL R9, R32, RZ, !P1 ;  /* 0x000000ff20097207 */ /* 0x008fca0004800000 */
[----:B------:R-:W-:Y:S01]  /*1710*/  FADD R9, -R22, R9 ;  /* 0x0000000916097221 */ /* 0x000fe20000000100 */
[----:B------:R-:W-:Y:S02]  /*1720*/  CS2R R10, SRZ ;  /* 0x00000000000a7805 */ /* 0x000fe4000001ff00 */
[----:B--2---:R-:W-:-:S05]  /*1730*/  SEL R12, R12, RZ, !P1 ;  /* 0x000000ff0c0c7207 */ /* 0x004fca0004800000 */
[----:B------:R-:W-:Y:S01]  /*1740*/  FFMA R22, R9, R12, R22 ;  /* 0x0000000c09167223 */ /* 0x000fe20000000016 */
[----:B------:R-:W-:-:S06]  /*1750*/  CS2R R8, SRZ ;  /* 0x0000000000087805 */ /* 0x000fcc000001ff00 */
[----:B------:R0:W2:Y:S01]  /*1760*/  @!P0 LDG.E.EL.128 R8, desc[UR4][R38.64] ;  /* 0x0000000426088981 */ /* 0x0000a2000c2e1d00 */
[----:B------:R-:W-:Y:S01]  /*1770*/  IMAD.MOV.U32 R28, RZ, RZ, RZ ;  /* 0x000000ffff1c7224 */ /* 0x000fe200078e00ff */
[----:B------:R-:W-:-:S05]  /*1780*/  SEL R16, R16, RZ, !P1 ;  /* 0x000000ff10107207 */ /* 0x000fca0004800000 */
[----:B------:R1:W3:Y:S01]  /*1790*/  @!P0 LDG.E.EL R28, desc[UR4][R36.64] ;  /* 0x00000004241c8981 */ /* 0x0002e2000c2e1900 */
[----:B0-----:R-:W0:Y:S01]  /*17a0*/  LDC.64 R38, c[0x0][0x210] ;  /* 0x00008400ff267b82 */ /* 0x001e220000000a00 */
[----:B------:R-:W-:Y:S02]  /*17b0*/  SEL R31, R31, RZ, !P1 ;  /* 0x000000ff1f1f7207 */ /* 0x000fe40004800000 */
[----:B-----5:R-:W-:-:S05]  /*17c0*/  SEL R29, R21, RZ, !P1 ;  /* 0x000000ff151d7207 */ /* 0x020fca0004800000 */
[----:B-1----:R-:W1:Y:S01]  /*17d0*/  LDC.64 R36, c[0x0][0x240] ;  /* 0x00009000ff247b82 */ /* 0x002e620000000a00 */
[----:B------:R-:W-:Y:S01]  /*17e0*/  SEL R12, R33, RZ, !P1 ;  /* 0x000000ff210c7207 */ /* 0x000fe20004800000 */
[----:B------:R-:W-:Y:S01]  /*17f0*/  FADD R31, -R16, R31 ;  /* 0x0000001f101f7221 */ /* 0x000fe20000000100 */
[----:B------:R-:W-:Y:S02]  /*1800*/  SEL R13, R13, RZ, !P1 ;  /* 0x000000ff0d0d7207 */ /* 0x000fe40004800000 */
[----:B------:R-:W-:Y:S01]  /*1810*/  SEL R14, R14, RZ, !P1 ;  /* 0x000000ff0e0e7207 */ /* 0x000fe20004800000 */
[----:B------:R-:W-:Y:S01]  /*1820*/  FADD R12, -R29, R12 ;  /* 0x0000000c1d0c7221 */ /* 0x000fe20000000100 */
[----:B----4-:R-:W-:Y:S01]  /*1830*/  SEL R26, R26, RZ, !P0 ;  /* 0x000000ff1a1a7207 */ /* 0x010fe20004000000 */
[----:B------:R-:W-:Y:S01]  /*1840*/  FFMA R21, R31, R13, R16 ;  /* 0x0000000d1f157223 */ /* 0x000fe20000000010 */
[----:B------:R-:W-:Y:S01]  /*1850*/  SEL R31, R30, RZ, !P1 ;  /* 0x000000ff1e1f7207 */ /* 0x000fe20004800000 */
[----:B------:R-:W-:Y:S01]  /*1860*/  FFMA R29, R12, R14, R29 ;  /* 0x0000000e0c1d7223 */ /* 0x000fe2000000001d */
[----:B------:R-:W-:-:S02]  /*1870*/  SEL R12, R19, RZ, !P1 ;  /* 0x000000ff130c7207 */ /* 0x000fc40004800000 */
[----:B------:R-:W-:Y:S02]  /*1880*/  SEL R13, R25, RZ, !P0 ;  /* 0x000000ff190d7207 */ /* 0x000fe40004000000 */
[----:B------:R-:W-:Y:S02]  /*1890*/  SEL R35, R35, RZ, !P0 ;  /* 0x000000ff23237207 */ /* 0x000fe40004000000 */
[----:B------:R-:W-:Y:S01]  /*18a0*/  SEL R34, R34, RZ, !P0 ;  /* 0x000000ff22227207 */ /* 0x000fe20004000000 */
[----:B------:R-:W-:Y:S01]  /*18b0*/  FADD R25, -R12, R31 ;  /* 0x0000001f0c197221 */ /* 0x000fe20000000100 */
[----:B------:R-:W-:Y:S01]  /*18c0*/  SEL R15, R15, RZ, !P1 ;  /* 0x000000ff0f0f7207 */ /* 0x000fe20004800000 */
[----:B------:R-:W-:Y:S02]  /*18d0*/  FADD R35, -R26, R35 ;  /* 0x000000231a237221 */ /* 0x000fe40000000100 */
[----:B------:R-:W-:Y:S02]  /*18e0*/  FADD R34, -R13, R34 ;  /* 0x000000220d227221 */ /* 0x000fe40000000100 */
[----:B------:R-:W-:Y:S01]  /*18f0*/  FFMA R25, R25, R15, R12 ;  /* 0x0000000f19197223 */ /* 0x000fe2000000000c */
[----:B------:R-:W-:-:S02]  /*1900*/  CS2R R14, SRZ ;  /* 0x00000000000e7805 */ /* 0x000fc4000001ff00 */
[----:B------:R-:W-:Y:S02]  /*1910*/  CS2R R32, SRZ ;  /* 0x0000000000207805 */ /* 0x000fe4000001ff00 */
[----:B------:R-:W-:Y:S01]  /*1920*/  CS2R R30, SRZ ;  /* 0x00000000001e7805 */ /* 0x000fe2000001ff00 */
[----:B------:R-:W-:Y:S01]  /*1930*/  IMAD R27, R20, 0x20000, R27 ;  /* 0x00020000141b7824 */ /* 0x000fe200078e021b */
[----:B--2---:R-:W-:Y:S02]  /*1940*/  SEL R19, R8, RZ, !P0 ;  /* 0x000000ff08137207 */ /* 0x004fe40004000000 */
[----:B------:R-:W-:-:S03]  /*1950*/  SEL R8, R9, RZ, !P0 ;  /* 0x000000ff09087207 */ /* 0x000fc60004000000 */
[----:B------:R-:W-:Y:S01]  /*1960*/  FFMA R26, R35, R19, R26 ;  /* 0x00000013231a7223 */ /* 0x000fe2000000001a */
[----:B-1----:R-:W-:-:S04]  /*1970*/  IMAD.WIDE R18, R17, 0x4, R36 ;  /* 0x0000000411127825 */ /* 0x002fc800078e0224 */
[----:B------:R-:W-:Y:S01]  /*1980*/  FFMA R8, R34, R8, R13 ;  /* 0x0000000822087223 */ /* 0x000fe2000000000d */
[----:B------:R-:W-:Y:S02]  /*1990*/  CS2R R12, SRZ ;  /* 0x00000000000c7805 */ /* 0x000fe4000001ff00 */
[----:B---3--:R-:W-:Y:S01]  /*19a0*/  SEL R9, R28, RZ, !P0 ;  /* 0x000000ff1c097207 */ /* 0x008fe20004000000 */
[--C-:B0-----:R-:W-:Y:S01]  /*19b0*/  IMAD.WIDE R16, R24, 0x4, R38.reuse ;  /* 0x0000000418107825 */ /* 0x101fe200078e0226 */
[----:B------:R-:W2:Y:S01]  /*19c0*/  @!P1 LDG.E.EL R33, desc[UR4][R18.64] ;  /* 0x0000000412219981 */ /* 0x000ea2000c2e1900 */
[----:B------:R-:W0:Y:S03]  /*19d0*/  LDC.64 R34, c[0x0][0x250] ;  /* 0x00009400ff227b82 */ /* 0x000e260000000a00 */
[----:B------:R1:W3:Y:S04]  /*19e0*/  @!P1 LDG.E.128 R12, desc[UR4][R16.64] ;  /* 0x00000004100c9981 */ /* 0x0002e8000c1e1d00 */
[----:B------:R-:W4:Y:S01]  /*19f0*/  @!P1 LDG.E.EL R32, desc[UR4][R18.64] ;  /* 0x0000000412209981 */ /* 0x000f22000c2e1900 */
[----:B------:R-:W-:-:S03]  /*1a00*/  IMAD.WIDE R38, R27, 0x4, R38 ;  /* 0x000000041b267825 */ /* 0x000fc600078e0226 */
[----:B------:R-:W5:Y:S01]  /*1a10*/  @!P1 LDG.E.EL R31, desc[UR4][R18.64] ;  /* 0x00000004121f9981 */ /* 0x000f62000c2e1900 */
[----:B-1----:R-:W-:-:S03]  /*1a20*/  CS2R R16, SRZ ;  /* 0x0000000000107805 */ /* 0x002fc6000001ff00 */
[----:B------:R1:W5:Y:S01]  /*1a30*/  @!P1 LDG.E.EL R30, desc[UR4][R18.64] ;  /* 0x00000004121e9981 */ /* 0x000362000c2e1900 */
[----:B------:R-:W-:Y:S02]  /*1a40*/  IMAD.MOV.U32 R24, RZ, RZ, RZ ;  /* 0x000000ffff187224 */ /* 0x000fe400078e00ff */
[----:B------:R-:W-:-:S05]  /*1a50*/  IMAD.WIDE R36, R2, 0x4, R36 ;  /* 0x0000000402247825 */ /* 0x000fca00078e0224 */
[----:B------:R-:W5:Y:S01]  /*1a60*/  @!P0 LDG.E.EL R24, desc[UR4][R36.64] ;  /* 0x0000000424188981 */ /* 0x000f62000c2e1900 */
[----:B-1----:R-:W-:Y:S02]  /*1a70*/  IMAD.MOV.U32 R18, RZ, RZ, RZ ;  /* 0x000000ffff127224 */ /* 0x002fe400078e00ff */
[----:B------:R-:W-:-:S06]  /*1a80*/  IMAD.MOV.U32 R19, RZ, RZ, RZ ;  /* 0x000000ffff137224 */ /* 0x000fcc00078e00ff */
[----:B------:R1:W5:Y:S01]  /*1a90*/  @!P0 LDG.E.128 R16, desc[UR4][R38.64] ;  /* 0x0000000426108981 */ /* 0x000362000c1e1d00 */
[----:B------:R-:W-:Y:S02]  /*1aa0*/  SEL R27, R4, RZ, !P0 ;  /* 0x000000ff041b7207 */ /* 0x000fe40004000000 */
[----:B------:R-:W-:Y:S02]  /*1ab0*/  SEL R4, R23, RZ, !P0 ;  /* 0x000000ff17047207 */ /* 0x000fe40004000000 */
[----:B------:R-:W-:Y:S02]  /*1ac0*/  SEL R2, R0, RZ, !P0 ;  /* 0x000000ff00027207 */ /* 0x000fe40004000000 */
[----:B------:R-:W-:Y:S01]  /*1ad0*/  SEL R10, R10, RZ, !P0 ;  /* 0x000000ff0a0a7207 */ /* 0x000fe20004000000 */
[----:B------:R-:W-:Y:S01]  /*1ae0*/  FADD R0, -R27, R4 ;  /* 0x000000041b007221 */ /* 0x000fe20000000100 */
[----:B------:R-:W-:Y:S01]  /*1af0*/  SEL R11, R11, RZ, !P0 ;  /* 0x000000ff0b0b7207 */ /* 0x000fe20004000000 */
[----:B------:R-:W-:Y:S01]  /*1b00*/  FADD R9, -R2, R9 ;  /* 0x0000000902097221 */ /* 0x000fe20000000100 */
[----:B------:R-:W-:Y:S01]  /*1b10*/  ISETP.GT.AND P3, PT, R3, 0x1ff, PT ;  /* 0x000001ff0300780c */ /* 0x000fe20003f64270 */
[----:B------:R-:W-:Y:S01]  /*1b20*/  FFMA R0, R0, R10, R27 ;  /* 0x0000000a00007223 */ /* 0x000fe2000000001b */
[----:B------:R-:W-:Y:S01]  /*1b30*/  ISETP.GT.AND P2, PT, R6, 0x1ff, PT ;  /* 0x000001ff0600780c */ /* 0x000fe20003f44270 */
[----:B------:R-:W-:Y:S01]  /*1b40*/  FFMA R2, R9, R11, R2 ;  /* 0x0000000b09027223 */ /* 0x000fe20000000002 */
[----:B------:R-:W-:Y:S01]  /*1b50*/  CS2R R10, SRZ ;  /* 0x00000000000a7805 */ /* 0x000fe2000001ff00 */
[----:B------:R-:W-:Y:S01]  /*1b60*/  IMAD.MOV.U32 R9, RZ, RZ, RZ ;  /* 0x000000ffff097224 */ /* 0x000fe200078e00ff */
[----:B-1----:R-:W1:Y:S04]  /*1b70*/  LDC.64 R38, c[0x0][0x248] ;  /* 0x00009200ff267b82 */ /* 0x002e680000000a00 */
[----:B------:R-:W5:Y:S04]  /*1b80*/  @!P0 LDG.E.EL R11, desc[UR4][R36.64] ;  /* 0x00000004240b8981 */ /* 0x000f68000c2e1900 */
[----:B------:R-:W5:Y:S04]  /*1b90*/  @!P0 LDG.E.EL R9, desc[UR4][R36.64] ;  /* 0x0000000424098981 */ /* 0x000f68000c2e1900 */
[----:B------:R0:W5:Y:S01]  /*1ba0*/  @!P0 LDG.E.EL R10, desc[UR4][R36.64] ;  /* 0x00000004240a8981 */ /* 0x000162000c2e1900 */
[----:B------:R-:W-:-:S02]  /*1bb0*/  VIADD R4, R3, 0xfffffe00 ;  /* 0xfffffe0003047836 */ /* 0x000fc40000000000 */
[----:B------:R-:W-:Y:S01]  /*1bc0*/  IMAD.MOV.U32 R3, RZ, RZ, RZ ;  /* 0x000000ffff037224 */ /* 0x000fe200078e00ff */
[----:B0-----:R-:W-:Y:S02]  /*1bd0*/  LOP3.LUT R36, R5, 0xffffff00, RZ, 0xc0, !PT ;  /* 0xffffff0005247812 */ /* 0x001fe400078ec0ff */
[----:B--2---:R-:W-:Y:S02]  /*1be0*/  SEL R33, R33, RZ, !P1 ;  /* 0x000000ff21217207 */ /* 0x004fe40004800000 */
[----:B---3--:R-:W-:Y:S02]  /*1bf0*/  SEL R28, R13, RZ, !P1 ;  /* 0x000000ff0d1c7207 */ /* 0x008fe40004800000 */
[----:B------:R-:W-:Y:S02]  /*1c00*/  SEL R23, R12, RZ, !P1 ;  /* 0x000000ff0c177207 */ /* 0x000fe40004800000 */
[----:B----4-:R-:W-:Y:S01]  /*1c10*/  SEL R32, R32, RZ, !P1 ;  /* 0x000000ff20207207 */ /* 0x010fe20004800000 */
[----:B------:R-:W-:-:S02]  /*1c20*/  FADD R21, -R28, R21 ;  /* 0x000000151c157221 */ /* 0x000fc40000000100 */
[----:B------:R-:W-:Y:S02]  /*1c30*/  FADD R22, -R23, R22 ;  /* 0x0000001617167221 */ /* 0x000fe40000000100 */
[----:B------:R-:W-:Y:S01]  /*1c40*/  FFMA R13, R21, R33, R28 ;  /* 0x00000021150d7223 */ /* 0x000fe2000000001c */
[----:B------:R-:W-:Y:S02]  /*1c50*/  IMAD.IADD R21, R7, 0x1, -R36 ;  /* 0x0000000107157824 */ /* 0x000fe400078e0a24 */
[----:B------:R-:W-:Y:S01]  /*1c60*/  FFMA R12, R22, R32, R23 ;  /* 0x00000020160c7223 */ /* 0x000fe20000000017 */
[----:B------:R-:W-:Y:S01]  /*1c70*/  CS2R R32, SRZ ;  /* 0x0000000000207805 */ /* 0x000fe2000001ff00 */
[----:B------:R-:W-:Y:S02]  /*1c80*/  IMAD.MOV.U32 R28, RZ, RZ, RZ ;  /* 0x000000ffff1c7224 */ /* 0x000fe400078e00ff */
[----:B------:R-:W-:-:S04]  /*1c90*/  IMAD.WIDE R22, R4, 0x4, R34 ;  /* 0x0000000404167825 */ /* 0x000fc800078e0222 */
[----:B------:R-:W-:Y:S01]  /*1ca0*/  IMAD R5, R20, 0x20000, R21 ;  /* 0x0002000014057824 */ /* 0x000fe200078e0215 */
[----:B------:R-:W2:Y:S03]  /*1cb0*/  @P3 LDG.E.EL R33, desc[UR4][R22.64] ;  /* 0x0000000416213981 */ /* 0x000ea6000c2e1900 */
[C---:B------:R-:W-:Y:S01]  /*1cc0*/  IMAD R5, R6.reuse, 0x100, R5 ;  /* 0x0000010006057824 */ /* 0x040fe200078e0205 */
[----:B------:R-:W3:Y:S04]  /*1cd0*/  @P3 LDG.E.EL R32, desc[UR4][R22.64] ;  /* 0x0000000416203981 */ /* 0x000ee8000c2e1900 */
[----:B------:R-:W4:Y:S04]  /*1ce0*/  @P3 LDG.E.EL R28, desc[UR4][R22.64] ;  /* 0x00000004161c3981 */ /* 0x000f28000c2e1900 */
[----:B------:R0:W4:Y:S02]  /*1cf0*/  @P3 LDG.E.EL R3, desc[UR4][R22.64] ;  /* 0x0000000416033981 */ /* 0x000124000c2e1900 */
[----:B0-----:R-:W-:Y:S01]  /*1d00*/  IMAD.WIDE R22, R6, 0x4, R34 ;  /* 0x0000000406167825 */ /* 0x001fe200078e0222 */
[----:B------:R-:W-:-:S04]  /*1d10*/  SHF.R.S32.HI R6, RZ, 0x1f, R7 ;  /* 0x0000001fff067819 */ /* 0x000fc80000011407 */
[----:B------:R-:W-:-:S04]  /*1d20*/  LEA.HI R6, R6, R7, RZ, 0x12 ;  /* 0x0000000706067211 */ /* 0x000fc800078f90ff */
[----:B------:R-:W-:Y:S02]  /*1d30*/  SHF.R.S32.HI R6, RZ, 0x12, R6 ;  /* 0x00000012ff067819 */ /* 0x000fe40000011406 */
[----:B------:R-:W-:-:S03]  /*1d40*/  CS2R R36, SRZ ;  /* 0x0000000000247805 */ /* 0x000fc6000001ff00 */
[----:B------:R-:W-:Y:S01]  /*1d50*/  IMAD R27, R6, 0x20000, R21 ;  /* 0x00020000061b7824 */ /* 0x000fe200078e0215 */
[----:B-----5:R-:W-:Y:S02]  /*1d60*/  SEL R21, R16, RZ, !P0 ;  /* 0x000000ff10157207 */ /* 0x020fe40004000000 */
[----:B------:R-:W-:Y:S02]  /*1d70*/  CS2R R34, SRZ ;  /* 0x0000000000227805 */ /* 0x000fe4000001ff00 */
[----:B------:R-:W-:Y:S01]  /*1d80*/  SEL R6, R15, RZ, !P1 ;  /* 0x000000ff0f067207 */ /* 0x000fe20004800000 */
[----:B------:R-:W5:Y:S01]  /*1d90*/  @P2 LDG.E.EL R37, desc[UR4][R22.64+-0x800] ;  /* 0xfff8000416252981 */ /* 0x000f62000c2e1900 */
[----:B------:R-:W-:Y:S01]  /*1da0*/  SEL R24, R24, RZ, !P0 ;  /* 0x000000ff18187207 */ /* 0x000fe20004000000 */
[----:B------:R-:W-:Y:S02]  /*1db0*/  FADD R26, -R21, R26 ;  /* 0x0000001a151a7221 */ /* 0x000fe40000000100 */
[----:B------:R-:W-:Y:S01]  /*1dc0*/  FADD R15, -R6, R25 ;  /* 0x00000019060f7221 */ /* 0x000fe20000000100 */
[----:B------:R-:W-:Y:S01]  /*1dd0*/  IMAD R25, R4, 0x100, R27 ;  /* 0x0000010004197824 */ /* 0x000fe200078e021b */
[----:B------:R-:W5:Y:S01]  /*1de0*/  @P2 LDG.E.EL R36, desc[UR4][R22.64+-0x800] ;  /* 0xfff8000416242981 */ /* 0x000f62000c2e1900 */
[----:B------:R-:W-:Y:S01]  /*1df0*/  FFMA R4, R26, R24, R21 ;  /* 0x000000181a047223 */ /* 0x000fe20000000015 */
[----:B------:R-:W-:-:S02]  /*1e00*/  IMAD.MOV.U32 R20, RZ, RZ, RZ ;  /* 0x000000ffff147224 */ /* 0x000fc400078e00ff */
[----:B------:R-:W5:Y:S01]  /*1e10*/  @P2 LDG.E.EL R35, desc[UR4][R22.64+-0x800] ;  /* 0xfff8000416232981 */ /* 0x000f62000c2e1900 */
[----:B------:R-:W-:-:S03]  /*1e20*/  IMAD.MOV.U32 R21, RZ, RZ, RZ ;  /* 0x000000ffff157224 */ /* 0x000fc600078e00ff */
[----:B------:R0:W5:Y:S01]  /*1e30*/  @P2 LDG.E.EL R34, desc[UR4][R22.64+-0x800] ;  /* 0xfff8000416222981 */ /* 0x000162000c2e1900 */
[----:B-1----:R-:W-:Y:S01]  /*1e40*/  IMAD.WIDE R24, R25, 0x4, R38 ;  /* 0x0000000419187825 */ /* 0x002fe200078e0226 */
[----:B------:R-:W-:-:S03]  /*1e50*/  CS2R R26, SRZ ;  /* 0x00000000001a7805 */ /* 0x000fc6000001ff00 */
[----:B------:R-:W-:Y:S01]  /*1e60*/  VIADD R5, R5, 0xfffe0000 ;  /* 0xfffe000005057836 */ /* 0x000fe20000000000 */
[----:B0-----:R-:W-:-:S03]  /*1e70*/  CS2R R22, SRZ ;  /* 0x0000000000167805 */ /* 0x001fc6000001ff00 */
[----:B------:R-:W-:-:S03]  /*1e80*/  IMAD.WIDE R38, R5, 0x4, R38 ;  /* 0x0000000405267825 */ /* 0x000fc600078e0226 */
[----:B------:R0:W5:Y:S02]  /*1e90*/  @P3 LDG.E.128 R20, desc[UR4][R24.64] ;  /* 0x0000000418143981 */ /* 0x000164000c1e1d00 */
[----:B0-----:R-:W-:-:S06]  /*1ea0*/  CS2R R24, SRZ ;  /* 0x0000000000187805 */ /* 0x001fcc000001ff00 */
[----:B------:R-:W5:Y:S01]  /*1eb0*/  @P2 LDG.E.128 R24, desc[UR4][R38.64] ;  /* 0x0000000426182981 */ /* 0x000f62000c1e1d00 */
[----:B------:R-:W-:Y:S02]  /*1ec0*/  SEL R14, R14, RZ, !P1 ;  /* 0x000000ff0e0e7207 */ /* 0x000fe40004800000 */
[----:B------:R-:W-:Y:S02]  /*1ed0*/  SEL R31, R31, RZ, !P1 ;  /* 0x000000ff1f1f7207 */ /* 0x000fe40004800000 */
[----:B------:R-:W-:Y:S01]  /*1ee0*/  SEL R30, R30, RZ, !P1 ;  /* 0x000000ff1e1e7207 */ /* 0x000fe20004800000 */
[----:B------:R-:W-:Y:S01]  /*1ef0*/  FADD R29, -R14, R29 ;  /* 0x0000001d0e1d7221 */ /* 0x000fe20000000100 */
[----:B------:R-:W-:-:S03]  /*1f00*/  SEL R17, R17, RZ, !P0 ;  /* 0x000000ff11117207 */ /* 0x000fc60004000000 */
[----:B------:R-:W-:Y:S01]  /*1f10*/  FFMA R14, R29, R31, R14 ;  /* 0x0000001f1d0e7223 */ /* 0x000fe2000000000e */
[----:B------:R-:W-:Y:S02]  /*1f20*/  FFMA R15, R15, R30, R6 ;  /* 0x0000001e0f0f7223 */ /* 0x000fe40000000006 */
[----:B------:R-:W0:Y:S01]  /*1f30*/  LDC.64 R30, c[0x0][0x258] ;  /* 0x00009600ff1e7b82 */ /* 0x000e220000000a00 */
[----:B------:R-:W-:Y:S01]  /*1f40*/  SEL R11, R11, RZ, !P0 ;  /* 0x000000ff0b0b7207 */ /* 0x000fe20004000000 */
[----:B------:R-:W-:-:S04]  /*1f50*/  FADD R8, -R17, R8 ;  /* 0x0000000811087221 */ /* 0x000fc80000000100 */
[----:B------:R-:W-:Y:S01]  /*1f60*/  FFMA R5, R8, R11, R17 ;  /* 0x0000000b08057223 */ /* 0x000fe20000000011 */
[----:B------:R-:W-:Y:S02]  /*1f70*/  SEL R11, R18, RZ, !P0 ;  /* 0x000000ff120b7207 */ /* 0x000fe40004000000 */
[----:B------:R-:W-:Y:S02]  /*1f80*/  SEL R9, R9, RZ, !P0 ;  /* 0x000000ff09097207 */ /* 0x000fe40004000000 */
[----:B------:R-:W-:Y:S01]  /*1f90*/  SEL R19, R19, RZ, !P0 ;  /* 0x000000ff13137207 */ /* 0x000fe20004000000 */
[----:B------:R-:W-:Y:S01]  /*1fa0*/  FADD R0, -R11, R0 ;  /* 0x000000000b007221 */ /* 0x000fe20000000100 */
[----:B------:R-:W-:-:S03]  /*1fb0*/  SEL R10, R10, RZ, !P0 ;  /* 0x000000ff0a0a7207 */ /* 0x000fc60004000000 */
[----:B------:R-:W-:Y:S01]  /*1fc0*/  FFMA R6, R0, R9, R11 ;  /* 0x0000000900067223 */ /* 0x000fe2000000000b */
[----:B------:R-:W-:Y:S01]  /*1fd0*/  FADD R2, -R19, R2 ;  /* 0x0000000213027221 */ /* 0x000fe20000000100 */
[----:B0-----:R-:W-:-:S04]  /*1fe0*/  IMAD.WIDE R30, R7, 0x4, R30 ;  /* 0x00000004071e7825 */ /* 0x001fc800078e021e */
[----:B------:R-:W-:Y:S01]  /*1ff0*/  FFMA R7, R2, R10, R19 ;  /* 0x0000000a02077223 */ /* 0x000fe20000000013 */
[----:B--2---:R-:W-:Y:S02]  /*2000*/  SEL R33, R33, RZ, P3 ;  /* 0x000000ff21217207 */ /* 0x004fe40001800000 */
[----:B---3--:R-:W-:Y:S02]  /*2010*/  SEL R32, R32, RZ, P3 ;  /* 0x000000ff20207207 */ /* 0x008fe40001800000 */
[----:B----4-:R-:W-:Y:S02]  /*2020*/  SEL R17, R28, RZ, P3 ;  /* 0x000000ff1c117207 */ /* 0x010fe40001800000 */
[----:B------:R-:W-:Y:S02]  /*2030*/  SEL R0, R3, RZ, P3 ;  /* 0x000000ff03007207 */ /* 0x000fe40001800000 */
[----:B-----5:R-:W-:Y:S02]  /*2040*/  SEL R37, R37, RZ, P2 ;  /* 0x000000ff25257207 */ /* 0x020fe40001000000 */
[----:B------:R-:W-:-:S02]  /*2050*/  SEL R36, R36, RZ, P2 ;  /* 0x000000ff24247207 */ /* 0x000fc40001000000 */
[----:B------:R-:W-:Y:S02]  /*2060*/  SEL R35, R35, RZ, P2 ;  /* 0x000000ff23237207 */ /* 0x000fe40001000000 */
[----:B------:R-:W-:Y:S02]  /*2070*/  SEL R34, R34, RZ, P2 ;  /* 0x000000ff22227207 */ /* 0x000fe40001000000 */
[----:B------:R-:W-:Y:S02]  /*2080*/  SEL R20, R20, RZ, P3 ;  /* 0x000000ff14147207 */ /* 0x000fe40001800000 */
[----:B------:R-:W-:Y:S02]  /*2090*/  SEL R21, R21, RZ, P3 ;  /* 0x000000ff15157207 */ /* 0x000fe40001800000 */
[----:B------:R-:W-:Y:S02]  /*20a0*/  SEL R22, R22, RZ, P3 ;  /* 0x000000ff16167207 */ /* 0x000fe40001800000 */
[----:B------:R-:W-:Y:S01]  /*20b0*/  SEL R23, R23, RZ, P3 ;  /* 0x000000ff17177207 */ /* 0x000fe20001800000 */
[----:B------:R-:W-:Y:S01]  /*20c0*/  @P1 FADD R12, R20, R33 ;  /* 0x00000021140c1221 */ /* 0x000fe20000000000 */
[----:B------:R-:W-:Y:S01]  /*20d0*/  @P1 FADD R13, R21, R32 ;  /* 0x00000020150d1221 */ /* 0x000fe20000000000 */
[----:B------:R-:W-:-:S02]  /*20e0*/  @P1 FADD R14, R22, R17 ;  /* 0x00000011160e1221 */ /* 0x000fc40000000000 */
[----:B------:R-:W-:Y:S01]  /*20f0*/  @P1 FADD R15, R23, R0 ;  /* 0x00000000170f1221 */ /* 0x000fe20000000000 */
        /* <DEDUP_REMOVED lines=8> */
[----:B------:R-:W-:Y:S04]  /*2180*/  STG.E.128 desc[UR4][R30.64], R12 ;  /* 0x0000000c1e007986 */ /* 0x000fe8000c101d04 */
[----:B------:R-:W-:Y:S01]  /*2190*/  STG.E.128 desc[UR4][R30.64+0x800], R4 ;  /* 0x000800041e007986 */ /* 0x000fe2000c101d04 */
[----:B------:R-:W-:Y:S05]  /*21a0*/  EXIT ;  /* 0x000000000000794d */ /* 0x000fea0003800000 */
.L_x_0:
[----:B------:R-:W-:-:S00]  /*21b0*/  BRA `(.L_x_0) ;  /* 0xfffffffc00fc7947 */ /* 0x000fc0000383ffff */
[----:B------:R-:W-:-:S00]  /*21c0*/  NOP ;  /* 0x0000000000007918 */ /* 0x000fc00000000000 */
        /* <DEDUP_REMOVED lines=11> */
.L_x_1:


//--------------------- .nv.constant0.triton_poi_fused_cat_18 --------------------------
	.section	.nv.constant0.triton_poi_fused_cat_18,"a",@progbits
	.sectionflags	@""
	.align	4
.nv.constant0.triton_poi_fused_cat_18:
	.zero		612
